// auto-generated by cutlass_sweep.conv — config: {"arch": "sm_100", "cluster_m": 2, "cluster_n": 1, "conv_kind": "fprop", "dtype": "tf32", "ndim": 2, "tile_k": 32, "tile_m": 64, "tile_n": 64}
#include "cutlass/cutlass.h"
#include "cute/tensor.hpp"
#include "cutlass/kernel_hardware_info.hpp"
#include "cutlass/conv/convolution.h"
#include "cutlass/conv/dispatch_policy.hpp"
#include "cutlass/conv/collective/collective_builder.hpp"
#include "cutlass/conv/kernel/conv_universal.hpp"
#include "cutlass/conv/device/conv_universal_adapter.hpp"
#include "cutlass/epilogue/collective/collective_builder.hpp"

using namespace cute;
using Elem = cutlass::tfloat32_t;
using Acc  = float;
using LayoutAB = cutlass::layout::TensorNHWC;
using LayoutC  = cutlass::layout::TensorNHWC;
constexpr auto ConvOp = cutlass::conv::Operator::kFprop;
using TileShape    = Shape<_64, _64, Shape<_32>>;
using ClusterShape = Shape<_2, _1, _1>;

using CollectiveEpilogue = typename cutlass::epilogue::collective::CollectiveBuilder<
    cutlass::arch::Sm100, cutlass::arch::OpClassTensorOp,
    TileShape, ClusterShape,
    cutlass::epilogue::collective::EpilogueTileAuto,
    Acc, Acc,
    Elem, LayoutC, 128 / cutlass::sizeof_bits<Elem>::value,
    Elem, LayoutC, 128 / cutlass::sizeof_bits<Elem>::value,
    cutlass::epilogue::collective::EpilogueScheduleAuto
  >::CollectiveOp;

using CollectiveMainloop = typename cutlass::conv::collective::CollectiveBuilder<
    cutlass::arch::Sm100, cutlass::arch::OpClassTensorOp, ConvOp,
    Elem, LayoutAB, 128 / cutlass::sizeof_bits<Elem>::value,
    Elem, LayoutAB, 128 / cutlass::sizeof_bits<Elem>::value,
    Acc,
    TileShape, ClusterShape,
    cutlass::conv::collective::StageCountAutoCarveout<
        static_cast<int>(sizeof(typename CollectiveEpilogue::SharedStorage))>,
    cutlass::conv::collective::KernelScheduleAuto
  >::CollectiveOp;

using ProblemShape = cutlass::conv::ConvProblemShape<
    ConvOp, CollectiveMainloop::DispatchPolicy::NumSpatialDimensions>;
using ConvKernel = cutlass::conv::kernel::ConvUniversal<
    ProblemShape, CollectiveMainloop, CollectiveEpilogue>;
using Conv = cutlass::conv::device::ConvUniversalAdapter<ConvKernel>;

auto* _anchor = &cutlass::device_kernel<ConvKernel>;


// ===== COMPILED SASS (sm_100a) =====

	.target	sm_100a

	.elftype	@"ET_EXEC"


//--------------------- .note.nv.tkinfo           --------------------------
	.section	.note.nv.tkinfo,"",@"SHT_NOTE"
	.sectionflags	@"SHF_NOTE_NV_TKINFO"
	.tkinfo
        /*0018*/ 	.word	0x00000002
        /*0030*/ 	.string	""
        /*0030*/ 	.string	"ptxas"
        /*0030*/ 	.string	"Cuda compilation tools, release 13.0, V13.0.88"
        /*0030*/ 	.string	"Build cuda_13.0.r13.0/compiler.36424714_0"
        /*0030*/ 	.string	"-arch sm_100a -m 64 "



//--------------------- .note.nv.cuinfo           --------------------------
	.section	.note.nv.cuinfo,"",@"SHT_NOTE"
	.sectionflags	@"SHF_NOTE_NV_CUINFO"
        /*0018*/ 	.short	0x0002
        /*001a*/ 	.short	0x0064
        /*001c*/ 	.short	0x0082
	.zero		2


//--------------------- .nv.info                  --------------------------
	.section	.nv.info,"",@"SHT_CUDA_INFO"
	.align	4


	//----- nvinfo : EIATTR_REGCOUNT
	.align		4
        /*0000*/ 	.byte	0x04, 0x2f
        /*0002*/ 	.short	(.L_19 - .L_18)
	.align		4
.L_18:
        /*0004*/ 	.word	index@(_ZN7cutlass13device_kernelINS_4conv6kernel13ConvUniversalINS1_16ConvProblemShapeILNS1_8OperatorE0ELi2EEENS1_10collective14CollectiveConvINS1_47MainloopSm100TmaUmmaWarpSpecializedImplicitGemmILS5_0ELi12ELi2ELi1ELi2EN4cute5tupleIJNSA_1CILi2EEENSC_ILi1EEESE_EEEEENSB_IJNSC_ILi64EEESH_NSB_IJNSC_ILi32EEEEEEEEENS_10tfloat32_tESL_NSA_8TiledMMAINSA_8MMA_AtomIJNSA_17SM100_MMA_TF32_SSISL_SL_fLi64ELi64ELNSA_4UMMA5MajorE0ELSQ_0ELNSP_7ScaleInE0ELSR_0EEEEEENSA_6LayoutINSB_IJSE_SE_SE_EEENSB_IJNSC_ILi0EEESW_SW_EEEEENSB_IJNSA_10UnderscoreESZ_SZ_EEEEENS7_6detail27Sm100ImplicitGemmTileTraitsINSA_20SM90_TMA_LOAD_IM2COLENSA_14ComposedLayoutINSA_7SwizzleILi3ELi4ELi3EEENSA_18smem_ptr_flag_bitsILi32EEENSU_INSB_IJNSC_ILi8EEESI_EEENSB_IJSI_SE_EEEEEEEvEENS13_INSA_23SM90_TMA_LOAD_MULTICASTES1E_vEEEENS_8epilogue10collective18CollectiveEpilogueINS1J_23Sm100TmaWarpSpecializedILi3ELi2ELi16ELb1ELb0EEEJSK_NSB_IJNSU_ISH_SE_EENSU_ISI_SE_EEEEESL_NSB_IJNSB_IJlllEEESE_SW_EEESL_S1S_NS1J_6fusion15FusionCallbacksIS1N_NS1T_17LinearCombinationISL_fSL_fLNS_15FloatRoundStyleE2EEESK_S1Q_JEEENSA_5SM1004TMEM4LOAD26SM100_TMEM_LOAD_16dp128b8xES14_S1E_NSA_17SM75_U32x4_LDSM_NENSA_21SM90_TMA_STORE_IM2COLES1E_NSA_17SM90_U32x4_STSM_NENSA_39AutoVectorizingCopyWithAssumedAlignmentILi128EEEEEEvvEEEEvNT_6ParamsE)
        /*0008*/ 	.word	0x00000058


	//----- nvinfo : EIATTR_FRAME_SIZE
	.align		4
.L_19:
        /*000c*/ 	.byte	0x04, 0x11
        /*000e*/ 	.short	(.L_21 - .L_20)
	.align		4
.L_20:
        /*0010*/ 	.word	index@($__internal_2_$__cuda_sm10x_tcgen05_guardrail_trap_unallocated_columns_being_dealloced)
        /*0014*/ 	.word	0x00000008


	//----- nvinfo : EIATTR_FRAME_SIZE
	.align		4
.L_21:
        /*0018*/ 	.byte	0x04, 0x11
        /*001a*/ 	.short	(.L_23 - .L_22)
	.align		4
.L_22:
        /*001c*/ 	.word	index@($__internal_1_$__cuda_sm10x_tcgen05_guardrail_trap_phase_invalid_during_alloc)
        /*0020*/ 	.word	0x00000008


	//----- nvinfo : EIATTR_FRAME_SIZE
	.align		4
.L_23:
        /*0024*/ 	.byte	0x04, 0x11
        /*0026*/ 	.short	(.L_25 - .L_24)
	.align		4
.L_24:
        /*0028*/ 	.word	index@($__internal_0_$__cuda_sm10x_tcgen05_guardrail_trap_col_being_dealloced_not_returned_by_alloc)
        /*002c*/ 	.word	0x00000008


	//----- nvinfo : EIATTR_FRAME_SIZE
	.align		4
.L_25:
        /*0030*/ 	.byte	0x04, 0x11
        /*0032*/ 	.short	(.L_27 - .L_26)
	.align		4
.L_26:
        /*0034*/ 	.word	index@(_ZN7cutlass13device_kernelINS_4conv6kernel13ConvUniversalINS1_16ConvProblemShapeILNS1_8OperatorE0ELi2EEENS1_10collective14CollectiveConvINS1_47MainloopSm100TmaUmmaWarpSpecializedImplicitGemmILS5_0ELi12ELi2ELi1ELi2EN4cute5tupleIJNSA_1CILi2EEENSC_ILi1EEESE_EEEEENSB_IJNSC_ILi64EEESH_NSB_IJNSC_ILi32EEEEEEEEENS_10tfloat32_tESL_NSA_8TiledMMAINSA_8MMA_AtomIJNSA_17SM100_MMA_TF32_SSISL_SL_fLi64ELi64ELNSA_4UMMA5MajorE0ELSQ_0ELNSP_7ScaleInE0ELSR_0EEEEEENSA_6LayoutINSB_IJSE_SE_SE_EEENSB_IJNSC_ILi0EEESW_SW_EEEEENSB_IJNSA_10UnderscoreESZ_SZ_EEEEENS7_6detail27Sm100ImplicitGemmTileTraitsINSA_20SM90_TMA_LOAD_IM2COLENSA_14ComposedLayoutINSA_7SwizzleILi3ELi4ELi3EEENSA_18smem_ptr_flag_bitsILi32EEENSU_INSB_IJNSC_ILi8EEESI_EEENSB_IJSI_SE_EEEEEEEvEENS13_INSA_23SM90_TMA_LOAD_MULTICASTES1E_vEEEENS_8epilogue10collective18CollectiveEpilogueINS1J_23Sm100TmaWarpSpecializedILi3ELi2ELi16ELb1ELb0EEEJSK_NSB_IJNSU_ISH_SE_EENSU_ISI_SE_EEEEESL_NSB_IJNSB_IJlllEEESE_SW_EEESL_S1S_NS1J_6fusion15FusionCallbacksIS1N_NS1T_17LinearCombinationISL_fSL_fLNS_15FloatRoundStyleE2EEESK_S1Q_JEEENSA_5SM1004TMEM4LOAD26SM100_TMEM_LOAD_16dp128b8xES14_S1E_NSA_17SM75_U32x4_LDSM_NENSA_21SM90_TMA_STORE_IM2COLES1E_NSA_17SM90_U32x4_STSM_NENSA_39AutoVectorizingCopyWithAssumedAlignmentILi128EEEEEEvvEEEEvNT_6ParamsE)
        /*0038*/ 	.word	0x00000008


	//----- nvinfo : EIATTR_MIN_STACK_SIZE
	.align		4
.L_27:
        /*003c*/ 	.byte	0x04, 0x12
        /*003e*/ 	.short	(.L_29 - .L_28)
	.align		4
.L_28:
        /*0040*/ 	.word	index@(_ZN7cutlass13device_kernelINS_4conv6kernel13ConvUniversalINS1_16ConvProblemShapeILNS1_8OperatorE0ELi2EEENS1_10collective14CollectiveConvINS1_47MainloopSm100TmaUmmaWarpSpecializedImplicitGemmILS5_0ELi12ELi2ELi1ELi2EN4cute5tupleIJNSA_1CILi2EEENSC_ILi1EEESE_EEEEENSB_IJNSC_ILi64EEESH_NSB_IJNSC_ILi32EEEEEEEEENS_10tfloat32_tESL_NSA_8TiledMMAINSA_8MMA_AtomIJNSA_17SM100_MMA_TF32_SSISL_SL_fLi64ELi64ELNSA_4UMMA5MajorE0ELSQ_0ELNSP_7ScaleInE0ELSR_0EEEEEENSA_6LayoutINSB_IJSE_SE_SE_EEENSB_IJNSC_ILi0EEESW_SW_EEEEENSB_IJNSA_10UnderscoreESZ_SZ_EEEEENS7_6detail27Sm100ImplicitGemmTileTraitsINSA_20SM90_TMA_LOAD_IM2COLENSA_14ComposedLayoutINSA_7SwizzleILi3ELi4ELi3EEENSA_18smem_ptr_flag_bitsILi32EEENSU_INSB_IJNSC_ILi8EEESI_EEENSB_IJSI_SE_EEEEEEEvEENS13_INSA_23SM90_TMA_LOAD_MULTICASTES1E_vEEEENS_8epilogue10collective18CollectiveEpilogueINS1J_23Sm100TmaWarpSpecializedILi3ELi2ELi16ELb1ELb0EEEJSK_NSB_IJNSU_ISH_SE_EENSU_ISI_SE_EEEEESL_NSB_IJNSB_IJlllEEESE_SW_EEESL_S1S_NS1J_6fusion15FusionCallbacksIS1N_NS1T_17LinearCombinationISL_fSL_fLNS_15FloatRoundStyleE2EEESK_S1Q_JEEENSA_5SM1004TMEM4LOAD26SM100_TMEM_LOAD_16dp128b8xES14_S1E_NSA_17SM75_U32x4_LDSM_NENSA_21SM90_TMA_STORE_IM2COLES1E_NSA_17SM90_U32x4_STSM_NENSA_39AutoVectorizingCopyWithAssumedAlignmentILi128EEEEEEvvEEEEvNT_6ParamsE)
        /*0044*/ 	.word	0x00000008
.L_29:


//--------------------- .nv.compat                --------------------------
	.section	.nv.compat,"",@"SHT_CUDA_COMPAT_INFO"
	.align	4
        /*0000*/ 	.byte	0x02, 0x09, 0x01, 0x00, 0x02, 0x02, 0x02, 0x00, 0x02, 0x05, 0x05, 0x00, 0x03, 0x07, 0x01, 0x01
        /*0010*/ 	.byte	0x02, 0x03, 0x01, 0x00, 0x02, 0x06, 0x01, 0x00, 0x04, 0x0b, 0x08, 0x00, 0x09, 0x00, 0x00, 0x00
        /*0020*/ 	.byte	0x00, 0x00, 0x00, 0x00


//--------------------- .nv.info._ZN7cutlass13device_kernelINS_4conv6kernel13ConvUniversalINS1_16ConvProblemShapeILNS1_8OperatorE0ELi2EEENS1_10collective14CollectiveConvINS1_47MainloopSm100TmaUmmaWarpSpecializedImplicitGemmILS5_0ELi12ELi2ELi1ELi2EN4cute5tupleIJNSA_1CILi2EEENSC_ILi1EEESE_EEEEENSB_IJNSC_ILi64EEESH_NSB_IJNSC_ILi32EEEEEEEEENS_10tfloat32_tESL_NSA_8TiledMMAINSA_8MMA_AtomIJNSA_17SM100_MMA_TF32_SSISL_SL_fLi64ELi64ELNSA_4UMMA5MajorE0ELSQ_0ELNSP_7ScaleInE0ELSR_0EEEEEENSA_6LayoutINSB_IJSE_SE_SE_EEENSB_IJNSC_ILi0EEESW_SW_EEEEENSB_IJNSA_10UnderscoreESZ_SZ_EEEEENS7_6detail27Sm100ImplicitGemmTileTraitsINSA_20SM90_TMA_LOAD_IM2COLENSA_14ComposedLayoutINSA_7SwizzleILi3ELi4ELi3EEENSA_18smem_ptr_flag_bitsILi32EEENSU_INSB_IJNSC_ILi8EEESI_EEENSB_IJSI_SE_EEEEEEEvEENS13_INSA_23SM90_TMA_LOAD_MULTICASTES1E_vEEEENS_8epilogue10collective18CollectiveEpilogueINS1J_23Sm100TmaWarpSpecializedILi3ELi2ELi16ELb1ELb0EEEJSK_NSB_IJNSU_ISH_SE_EENSU_ISI_SE_EEEEESL_NSB_IJNSB_IJlllEEESE_SW_EEESL_S1S_NS1J_6fusion15FusionCallbacksIS1N_NS1T_17LinearCombinationISL_fSL_fLNS_15FloatRoundStyleE2EEESK_S1Q_JEEENSA_5SM1004TMEM4LOAD26SM100_TMEM_LOAD_16dp128b8xES14_S1E_NSA_17SM75_U32x4_LDSM_NENSA_21SM90_TMA_STORE_IM2COLES1E_NSA_17SM90_U32x4_STSM_NENSA_39AutoVectorizingCopyWithAssumedAlignmentILi128EEEEEEvvEEEEvNT_6ParamsE --------------------------
	.section	.nv.info._ZN7cutlass13device_kernelINS_4conv6kernel13ConvUniversalINS1_16ConvProblemShapeILNS1_8OperatorE0ELi2EEENS1_10collective14CollectiveConvINS1_47MainloopSm100TmaUmmaWarpSpecializedImplicitGemmILS5_0ELi12ELi2ELi1ELi2EN4cute5tupleIJNSA_1CILi2EEENSC_ILi1EEESE_EEEEENSB_IJNSC_ILi64EEESH_NSB_IJNSC_ILi32EEEEEEEEENS_10tfloat32_tESL_NSA_8TiledMMAINSA_8MMA_AtomIJNSA_17SM100_MMA_TF32_SSISL_SL_fLi64ELi64ELNSA_4UMMA5MajorE0ELSQ_0ELNSP_7ScaleInE0ELSR_0EEEEEENSA_6LayoutINSB_IJSE_SE_SE_EEENSB_IJNSC_ILi0EEESW_SW_EEEEENSB_IJNSA_10UnderscoreESZ_SZ_EEEEENS7_6detail27Sm100ImplicitGemmTileTraitsINSA_20SM90_TMA_LOAD_IM2COLENSA_14ComposedLayoutINSA_7SwizzleILi3ELi4ELi3EEENSA_18smem_ptr_flag_bitsILi32EEENSU_INSB_IJNSC_ILi8EEESI_EEENSB_IJSI_SE_EEEEEEEvEENS13_INSA_23SM90_TMA_LOAD_MULTICASTES1E_vEEEENS_8epilogue10collective18CollectiveEpilogueINS1J_23Sm100TmaWarpSpecializedILi3ELi2ELi16ELb1ELb0EEEJSK_NSB_IJNSU_ISH_SE_EENSU_ISI_SE_EEEEESL_NSB_IJNSB_IJlllEEESE_SW_EEESL_S1S_NS1J_6fusion15FusionCallbacksIS1N_NS1T_17LinearCombinationISL_fSL_fLNS_15FloatRoundStyleE2EEESK_S1Q_JEEENSA_5SM1004TMEM4LOAD26SM100_TMEM_LOAD_16dp128b8xES14_S1E_NSA_17SM75_U32x4_LDSM_NENSA_21SM90_TMA_STORE_IM2COLES1E_NSA_17SM90_U32x4_STSM_NENSA_39AutoVectorizingCopyWithAssumedAlignmentILi128EEEEEEvvEEEEvNT_6ParamsE,"",@"SHT_CUDA_INFO"
	.sectionflags	@""
	.align	4


	//----- nvinfo : EIATTR_CUDA_API_VERSION
	.align		4
        /*0000*/ 	.byte	0x04, 0x37
        /*0002*/ 	.short	(.L_31 - .L_30)
.L_30:
        /*0004*/ 	.word	0x00000082


	//----- nvinfo : EIATTR_KPARAM_INFO
	.align		4
.L_31:
        /*0008*/ 	.byte	0x04, 0x17
        /*000a*/ 	.short	(.L_33 - .L_32)
.L_32:
        /*000c*/ 	.word	0x00000000
        /*0010*/ 	.short	0x0000
        /*0012*/ 	.short	0x0000
        /*0014*/ 	.byte	0x00, 0xf0, 0x01, 0x20


	//----- nvinfo : EIATTR_AT_ENTRY_FRAGMENTS
	.align		4
.L_33:
        /*0018*/ 	.byte	0x04, 0x4f
        /*001a*/ 	.short	(.L_35 - .L_34)


	//   ....[0]....
.L_34:
        /*001c*/ 	.word	0x00000006


	//----- nvinfo : EIATTR_RESERVED_SMEM_USED
	.align		4
.L_35:
        /*0020*/ 	.byte	0x01, 0x41
	.zero		2


	//----- nvinfo : EIATTR_SPARSE_MMA_MASK
	.align		4
        /*0024*/ 	.byte	0x03, 0x50
        /*0026*/ 	.short	0x0000


	//----- nvinfo : EIATTR_TCGEN05_1CTA_USED
	.align		4
        /*0028*/ 	.byte	0x01, 0x51
	.zero		2


	//----- nvinfo : EIATTR_MAXREG_COUNT
	.align		4
        /*002c*/ 	.byte	0x03, 0x1b
        /*002e*/ 	.short	0x00ff


	//----- nvinfo : EIATTR_NUM_BARRIERS
	.align		4
        /*0030*/ 	.byte	0x02, 0x4c
        /*0032*/ 	.byte	0x07
	.zero		1


	//----- nvinfo : EIATTR_EXTERNS
	.align		4
        /*0034*/ 	.byte	0x04, 0x0f
        /*0036*/ 	.short	(.L_37 - .L_36)


	//   ....[0]....
	.align		4
.L_36:
        /*0038*/ 	.word	index@(__assertfail)


	//----- nvinfo : EIATTR_MERCURY_ISA_VERSION
	.align		4
.L_37:
        /*003c*/ 	.byte	0x03, 0x5f
        /*003e*/ 	.short	0x0101


	//----- nvinfo : EIATTR_INT_WARP_WIDE_INSTR_OFFSETS
	.align		4
        /*0040*/ 	.byte	0x04, 0x31
        /*0042*/ 	.short	(.L_39 - .L_38)


	//   ....[0]....
.L_38:
        /*0044*/ 	.word	0x00004170


	//   ....[1]....
        /*0048*/ 	.word	0x00004190


	//   ....[2]....
        /*004c*/ 	.word	0x000041c0


	//   ....[3]....
        /*0050*/ 	.word	0x00004e30


	//   ....[4]....
        /*0054*/ 	.word	0x00004f70


	//   ....[5]....
        /*0058*/ 	.word	0x00005070


	//   ....[6]....
        /*005c*/ 	.word	0x00005170


	//----- nvinfo : EIATTR_COOP_GROUP_MASK_REGIDS
	.align		4
.L_39:
        /*0060*/ 	.byte	0x04, 0x29
        /*0062*/ 	.short	(.L_41 - .L_40)


	//   ....[0]....
.L_40:
        /*0064*/ 	.word	0xffffffff


	//   ....[1]....
        /*0068*/ 	.word	0xffffffff


	//   ....[2]....
        /*006c*/ 	.word	0xffffffff


	//   ....[3]....
        /*0070*/ 	.word	0xffffffff


	//   ....[4]....
        /*0074*/ 	.word	0xffffffff


	//   ....[5]....
        /*0078*/ 	.word	0xffffffff


	//   ....[6]....
        /*007c*/ 	.word	0xffffffff


	//   ....[7]....
        /*0080*/ 	.word	0xffffffff


	//   ....[8]....
        /*0084*/ 	.word	0xffffffff


	//   ....[9]....
        /*0088*/ 	.word	0xffffffff


	//   ....[10]....
        /*008c*/ 	.word	0xffffffff


	//   ....[11]....
        /*0090*/ 	.word	0xffffffff


	//   ....[12]....
        /*0094*/ 	.word	0xffffffff


	//----- nvinfo : EIATTR_COOP_GROUP_INSTR_OFFSETS
	.align		4
.L_41:
        /*0098*/ 	.byte	0x04, 0x28
        /*009a*/ 	.short	(.L_43 - .L_42)


	//   ....[0]....
.L_42:
        /*009c*/ 	.word	0x00000090


	//   ....[1]....
        /*00a0*/ 	.word	0x00000500


	//   ....[2]....
        /*00a4*/ 	.word	0x000007c0


	//   ....[3]....
        /*00a8*/ 	.word	0x00000940


	//   ....[4]....
        /*00ac*/ 	.word	0x00000a40


	//   ....[5]....
        /*00b0*/ 	.word	0x00000b90


	//   ....[6]....
        /*00b4*/ 	.word	0x00000d90


	//   ....[7]....
        /*00b8*/ 	.word	0x00002400


	//   ....[8]....
        /*00bc*/ 	.word	0x00003490


	//   ....[9]....
        /*00c0*/ 	.word	0x000036a0


	//   ....[10]....
        /*00c4*/ 	.word	0x000036d0


	//   ....[11]....
        /*00c8*/ 	.word	0x00004050


	//   ....[12]....
        /*00cc*/ 	.word	0x00004290


	//----- nvinfo : EIATTR_VRC_CTA_INIT_COUNT
	.align		4
.L_43:
        /*00d0*/ 	.byte	0x02, 0x4a
        /*00d2*/ 	.byte	0x80
	.zero		1


	//----- nvinfo : EIATTR_SYSCALL_OFFSETS
	.align		4
        /*00d4*/ 	.byte	0x04, 0x46
        /*00d6*/ 	.short	(.L_45 - .L_44)


	//   ....[0]....
.L_44:
        /*00d8*/ 	.word	0x00005ed0


	//   ....[1]....
        /*00dc*/ 	.word	0x00005fc0


	//   ....[2]....
        /*00e0*/ 	.word	0x000069e0


	//   ....[3]....
        /*00e4*/ 	.word	0x00007460


	//----- nvinfo : EIATTR_MBARRIER_INSTR_OFFSETS
	.align		4
.L_45:
        /*00e8*/ 	.byte	0x04, 0x39
        /*00ea*/ 	.short	(.L_47 - .L_46)


	//   ....[0]....
.L_46:
        /*00ec*/ 	.word	0x00000620
        /*00f0*/ 	.word	0x000000ff
        /*00f4*/ 	.word	0x00000000
        /*00f8*/ 	.short	0x0100
        /*00fa*/ 	.byte	0x04
	.zero		1


	//   ....[1]....
        /*00fc*/ 	.word	0x00000630
        /*0100*/ 	.word	0x000000ff
        /*0104*/ 	.word	0x00000060
        /*0108*/ 	.short	0x0100
        /*010a*/ 	.byte	0x04
	.zero		1


	//   ....[2]....
        /*010c*/ 	.word	0x00000640
        /*0110*/ 	.word	0x000000ff
        /*0114*/ 	.word	0x00000008
        /*0118*/ 	.short	0x0100
        /*011a*/ 	.byte	0x04
	.zero		1


	//   ....[3]....
        /*011c*/ 	.word	0x00000650
        /*0120*/ 	.word	0x000000ff
        /*0124*/ 	.word	0x00000068
        /*0128*/ 	.short	0x0100
        /*012a*/ 	.byte	0x04
	.zero		1


	//   ....[4]....
        /*012c*/ 	.word	0x00000660
        /*0130*/ 	.word	0x000000ff
        /*0134*/ 	.word	0x00000010
        /*0138*/ 	.short	0x0100
        /*013a*/ 	.byte	0x04
	.zero		1


	//   ....[5]....
        /*013c*/ 	.word	0x00000670
        /*0140*/ 	.word	0x000000ff
        /*0144*/ 	.word	0x00000070
        /*0148*/ 	.short	0x0100
        /*014a*/ 	.byte	0x04
	.zero		1


	//   ....[6]....
        /*014c*/ 	.word	0x00000680
        /*0150*/ 	.word	0x000000ff
        /*0154*/ 	.word	0x00000018
        /*0158*/ 	.short	0x0100
        /*015a*/ 	.byte	0x04
	.zero		1


	//   ....[7]....
        /*015c*/ 	.word	0x00000690
        /*0160*/ 	.word	0x000000ff
        /*0164*/ 	.word	0x00000078
        /*0168*/ 	.short	0x0100
        /*016a*/ 	.byte	0x04
	.zero		1


	//   ....[8]....
        /*016c*/ 	.word	0x000006a0
        /*0170*/ 	.word	0x000000ff
        /*0174*/ 	.word	0x00000020
        /*0178*/ 	.short	0x0100
        /*017a*/ 	.byte	0x04
	.zero		1


	//   ....[9]....
        /*017c*/ 	.word	0x000006b0
        /*0180*/ 	.word	0x000000ff
        /*0184*/ 	.word	0x00000080
        /*0188*/ 	.short	0x0100
        /*018a*/ 	.byte	0x04
	.zero		1


	//   ....[10]....
        /*018c*/ 	.word	0x000006c0
        /*0190*/ 	.word	0x000000ff
        /*0194*/ 	.word	0x00000028
        /*0198*/ 	.short	0x0100
        /*019a*/ 	.byte	0x04
	.zero		1


	//   ....[11]....
        /*019c*/ 	.word	0x000006d0
        /*01a0*/ 	.word	0x000000ff
        /*01a4*/ 	.word	0x00000088
        /*01a8*/ 	.short	0x0100
        /*01aa*/ 	.byte	0x04
	.zero		1


	//   ....[12]....
        /*01ac*/ 	.word	0x000006e0
        /*01b0*/ 	.word	0x000000ff
        /*01b4*/ 	.word	0x00000030
        /*01b8*/ 	.short	0x0100
        /*01ba*/ 	.byte	0x04
	.zero		1


	//   ....[13]....
        /*01bc*/ 	.word	0x000006f0
        /*01c0*/ 	.word	0x000000ff
        /*01c4*/ 	.word	0x00000090
        /*01c8*/ 	.short	0x0100
        /*01ca*/ 	.byte	0x04
	.zero		1


	//   ....[14]....
        /*01cc*/ 	.word	0x00000700
        /*01d0*/ 	.word	0x000000ff
        /*01d4*/ 	.word	0x00000038
        /*01d8*/ 	.short	0x0100
        /*01da*/ 	.byte	0x04
	.zero		1


	//   ....[15]....
        /*01dc*/ 	.word	0x00000710
        /*01e0*/ 	.word	0x000000ff
        /*01e4*/ 	.word	0x00000098
        /*01e8*/ 	.short	0x0100
        /*01ea*/ 	.byte	0x04
	.zero		1


	//   ....[16]....
        /*01ec*/ 	.word	0x00000720
        /*01f0*/ 	.word	0x000000ff
        /*01f4*/ 	.word	0x00000040
        /*01f8*/ 	.short	0x0100
        /*01fa*/ 	.byte	0x04
	.zero		1


	//   ....[17]....
        /*01fc*/ 	.word	0x00000730
        /*0200*/ 	.word	0x000000ff
        /*0204*/ 	.word	0x000000a0
        /*0208*/ 	.short	0x0100
        /*020a*/ 	.byte	0x04
	.zero		1


	//   ....[18]....
        /*020c*/ 	.word	0x00000740
        /*0210*/ 	.word	0x000000ff
        /*0214*/ 	.word	0x00000048
        /*0218*/ 	.short	0x0100
        /*021a*/ 	.byte	0x04
	.zero		1


	//   ....[19]....
        /*021c*/ 	.word	0x00000750
        /*0220*/ 	.word	0x000000ff
        /*0224*/ 	.word	0x000000a8
        /*0228*/ 	.short	0x0100
        /*022a*/ 	.byte	0x04
	.zero		1


	//   ....[20]....
        /*022c*/ 	.word	0x00000760
        /*0230*/ 	.word	0x000000ff
        /*0234*/ 	.word	0x00000050
        /*0238*/ 	.short	0x0100
        /*023a*/ 	.byte	0x04
	.zero		1


	//   ....[21]....
        /*023c*/ 	.word	0x00000770
        /*0240*/ 	.word	0x000000ff
        /*0244*/ 	.word	0x000000b0
        /*0248*/ 	.short	0x0100
        /*024a*/ 	.byte	0x04
	.zero		1


	//   ....[22]....
        /*024c*/ 	.word	0x00000780
        /*0250*/ 	.word	0x000000ff
        /*0254*/ 	.word	0x00000058
        /*0258*/ 	.short	0x0100
        /*025a*/ 	.byte	0x04
	.zero		1


	//   ....[23]....
        /*025c*/ 	.word	0x00000790
        /*0260*/ 	.word	0x000000ff
        /*0264*/ 	.word	0x000000b8
        /*0268*/ 	.short	0x0100
        /*026a*/ 	.byte	0x04
	.zero		1


	//   ....[24]....
        /*026c*/ 	.word	0x000008d0
        /*0270*/ 	.word	0x000000ff
        /*0274*/ 	.word	0x000000c0
        /*0278*/ 	.short	0x0100
        /*027a*/ 	.byte	0x04
	.zero		1


	//   ....[25]....
        /*027c*/ 	.word	0x000008e0
        /*0280*/ 	.word	0x000000ff
        /*0284*/ 	.word	0x000000d8
        /*0288*/ 	.short	0x0100
        /*028a*/ 	.byte	0x04
	.zero		1


	//   ....[26]....
        /*028c*/ 	.word	0x000008f0
        /*0290*/ 	.word	0x000000ff
        /*0294*/ 	.word	0x000000c8
        /*0298*/ 	.short	0x0100
        /*029a*/ 	.byte	0x04
	.zero		1


	//   ....[27]....
        /*029c*/ 	.word	0x00000900
        /*02a0*/ 	.word	0x000000ff
        /*02a4*/ 	.word	0x000000e0
        /*02a8*/ 	.short	0x0100
        /*02aa*/ 	.byte	0x04
	.zero		1


	//   ....[28]....
        /*02ac*/ 	.word	0x00000910
        /*02b0*/ 	.word	0x000000ff
        /*02b4*/ 	.word	0x000000d0
        /*02b8*/ 	.short	0x0100
        /*02ba*/ 	.byte	0x04
	.zero		1


	//   ....[29]....
        /*02bc*/ 	.word	0x00000920
        /*02c0*/ 	.word	0x000000ff
        /*02c4*/ 	.word	0x000000e8
        /*02c8*/ 	.short	0x0100
        /*02ca*/ 	.byte	0x04
	.zero		1


	//   ....[30]....
        /*02cc*/ 	.word	0x00000a10
        /*02d0*/ 	.word	0x000000ff
        /*02d4*/ 	.word	0x000000f0
        /*02d8*/ 	.short	0x0100
        /*02da*/ 	.byte	0x06
	.zero		1


	//   ....[31]....
        /*02dc*/ 	.word	0x00000a20
        /*02e0*/ 	.word	0x000000ff
        /*02e4*/ 	.word	0x000000f8
        /*02e8*/ 	.short	0x0100
        /*02ea*/ 	.byte	0x06
	.zero		1


	//   ....[32]....
        /*02ec*/ 	.word	0x00000b60
        /*02f0*/ 	.word	0x000000ff
        /*02f4*/ 	.word	0x00000100
        /*02f8*/ 	.short	0x0100
        /*02fa*/ 	.byte	0x06
	.zero		1


	//   ....[33]....
        /*02fc*/ 	.word	0x00000b70
        /*0300*/ 	.word	0x000000ff
        /*0304*/ 	.word	0x00000108
        /*0308*/ 	.short	0x0100
        /*030a*/ 	.byte	0x06
	.zero		1


	//   ....[34]....
        /*030c*/ 	.word	0x00000ca0
        /*0310*/ 	.word	0x000000ff
        /*0314*/ 	.word	0x00000110
        /*0318*/ 	.short	0x0100
        /*031a*/ 	.byte	0x04
	.zero		1


	//   ....[35]....
        /*031c*/ 	.word	0x00000cb0
        /*0320*/ 	.word	0x000000ff
        /*0324*/ 	.word	0x00000120
        /*0328*/ 	.short	0x0100
        /*032a*/ 	.byte	0x04
	.zero		1


	//   ....[36]....
        /*032c*/ 	.word	0x00000cc0
        /*0330*/ 	.word	0x000000ff
        /*0334*/ 	.word	0x00000118
        /*0338*/ 	.short	0x0100
        /*033a*/ 	.byte	0x04
	.zero		1


	//   ....[37]....
        /*033c*/ 	.word	0x00000cd0
        /*0340*/ 	.word	0x000000ff
        /*0344*/ 	.word	0x00000128
        /*0348*/ 	.short	0x0100
        /*034a*/ 	.byte	0x04
	.zero		1


	//   ....[38]....
        /*034c*/ 	.word	0x000018a0
        /*0350*/ 	.word	0x000000ff
        /*0354*/ 	.word	0x00000060
        /*0358*/ 	.short	0x010a
        /*035a*/ 	.byte	0x04
	.zero		1


	//   ....[39]....
        /*035c*/ 	.word	0x00001ad0
        /*0360*/ 	.word	0x000000ff
        /*0364*/ 	.word	0x00000060
        /*0368*/ 	.short	0x010a
        /*036a*/ 	.byte	0x09
	.zero		1


	//   ....[40]....
        /*036c*/ 	.word	0x00001c60
        /*0370*/ 	.word	0x000000ff
        /*0374*/ 	.word	0x00000060
        /*0378*/ 	.short	0x010a
        /*037a*/ 	.byte	0x07
	.zero		1


	//   ....[41]....
        /*037c*/ 	.word	0x00001e50
        /*0380*/ 	.word	0x000000ff
        /*0384*/ 	.word	0x000000f8
        /*0388*/ 	.short	0x0101
        /*038a*/ 	.byte	0x18
	.zero		1


	//   ....[42]....
        /*038c*/ 	.word	0x00001e70
        /*0390*/ 	.word	0x000000ff
        /*0394*/ 	.word	0x00000060
        /*0398*/ 	.short	0x010a
        /*039a*/ 	.byte	0x04
	.zero		1


	//   ....[43]....
        /*039c*/ 	.word	0x00002080
        /*03a0*/ 	.word	0x000000ff
        /*03a4*/ 	.word	0x00000060
        /*03a8*/ 	.short	0x010a
        /*03aa*/ 	.byte	0x09
	.zero		1


	//   ....[44]....
        /*03ac*/ 	.word	0x00002210
        /*03b0*/ 	.word	0x000000ff
        /*03b4*/ 	.word	0x00000060
        /*03b8*/ 	.short	0x010a
        /*03ba*/ 	.byte	0x07
	.zero		1


	//   ....[45]....
        /*03bc*/ 	.word	0x00002410
        /*03c0*/ 	.word	0x000000ff
        /*03c4*/ 	.word	0x00000100
        /*03c8*/ 	.short	0x010a
        /*03ca*/ 	.byte	0x18
	.zero		1


	//   ....[46]....
        /*03cc*/ 	.word	0x000024d0
        /*03d0*/ 	.word	0x000000ff
        /*03d4*/ 	.word	0x00000000
        /*03d8*/ 	.short	0x0101
        /*03da*/ 	.byte	0x04
	.zero		1


	//   ....[47]....
        /*03dc*/ 	.word	0x00002ac0
        /*03e0*/ 	.word	0x000000ff
        /*03e4*/ 	.word	0x00000000
        /*03e8*/ 	.short	0x010a
        /*03ea*/ 	.byte	0x04
	.zero		1


	//   ....[48]....
        /*03ec*/ 	.word	0x00002b50
        /*03f0*/ 	.word	0x000000ff
        /*03f4*/ 	.word	0x00000000
        /*03f8*/ 	.short	0x010a
        /*03fa*/ 	.byte	0x05
	.zero		1


	//   ....[49]....
        /*03fc*/ 	.word	0x00002be0
        /*0400*/ 	.word	0x000000ff
        /*0404*/ 	.word	0x00000000
        /*0408*/ 	.short	0x010a
        /*040a*/ 	.byte	0x05
	.zero		1


	//   ....[50]....
        /*040c*/ 	.word	0x00002c70
        /*0410*/ 	.word	0x000000ff
        /*0414*/ 	.word	0x00000000
        /*0418*/ 	.short	0x010a
        /*041a*/ 	.byte	0x05
	.zero		1


	//   ....[51]....
        /*041c*/ 	.word	0x00002d00
        /*0420*/ 	.word	0x000000ff
        /*0424*/ 	.word	0x00000000
        /*0428*/ 	.short	0x010a
        /*042a*/ 	.byte	0x05
	.zero		1


	//   ....[52]....
        /*042c*/ 	.word	0x00002d90
        /*0430*/ 	.word	0x000000ff
        /*0434*/ 	.word	0x00000000
        /*0438*/ 	.short	0x010a
        /*043a*/ 	.byte	0x05
	.zero		1


	//   ....[53]....
        /*043c*/ 	.word	0x00002e20
        /*0440*/ 	.word	0x000000ff
        /*0444*/ 	.word	0x00000000
        /*0448*/ 	.short	0x010a
        /*044a*/ 	.byte	0x05
	.zero		1


	//   ....[54]....
        /*044c*/ 	.word	0x00002eb0
        /*0450*/ 	.word	0x000000ff
        /*0454*/ 	.word	0x00000000
        /*0458*/ 	.short	0x010a
        /*045a*/ 	.byte	0x05
	.zero		1


	//   ....[55]....
        /*045c*/ 	.word	0x00002f40
        /*0460*/ 	.word	0x000000ff
        /*0464*/ 	.word	0x00000000
        /*0468*/ 	.short	0x010a
        /*046a*/ 	.byte	0x05
	.zero		1


	//   ....[56]....
        /*046c*/ 	.word	0x00002fd0
        /*0470*/ 	.word	0x000000ff
        /*0474*/ 	.word	0x00000000
        /*0478*/ 	.short	0x010a
        /*047a*/ 	.byte	0x05
	.zero		1


	//   ....[57]....
        /*047c*/ 	.word	0x00003060
        /*0480*/ 	.word	0x000000ff
        /*0484*/ 	.word	0x00000000
        /*0488*/ 	.short	0x010a
        /*048a*/ 	.byte	0x05
	.zero		1


	//   ....[58]....
        /*048c*/ 	.word	0x00003100
        /*0490*/ 	.word	0x00000000
        /*0494*/ 	.word	0x00000000
        /*0498*/ 	.short	0x010a
        /*049a*/ 	.byte	0xff
	.zero		1


	//   ....[59]....
        /*049c*/ 	.word	0x00003250
        /*04a0*/ 	.word	0x000000ff
        /*04a4*/ 	.word	0x00000108
        /*04a8*/ 	.short	0x010a
        /*04aa*/ 	.byte	0x04
	.zero		1


	//   ....[60]....
        /*04ac*/ 	.word	0x000032f0
        /*04b0*/ 	.word	0x000000ff
        /*04b4*/ 	.word	0x00000100
        /*04b8*/ 	.short	0x010a
        /*04ba*/ 	.byte	0x04
	.zero		1


	//   ....[61]....
        /*04bc*/ 	.word	0x00003390
        /*04c0*/ 	.word	0x000000ff
        /*04c4*/ 	.word	0x00000000
        /*04c8*/ 	.short	0x0101
        /*04ca*/ 	.byte	0x05
	.zero		1


	//   ....[62]....
        /*04cc*/ 	.word	0x000033d0
        /*04d0*/ 	.word	0x000000ff
        /*04d4*/ 	.word	0x00000108
        /*04d8*/ 	.short	0x0106
        /*04da*/ 	.byte	0x04
	.zero		1


	//   ....[63]....
        /*04dc*/ 	.word	0x00003410
        /*04e0*/ 	.word	0x00000000
        /*04e4*/ 	.word	0x00000108
        /*04e8*/ 	.short	0x010a
        /*04ea*/ 	.byte	0xff
	.zero		1


	//   ....[64]....
        /*04ec*/ 	.word	0x00003990
        /*04f0*/ 	.word	0x000000ff
        /*04f4*/ 	.word	0x00000100
        /*04f8*/ 	.short	0x010a
        /*04fa*/ 	.byte	0x14
	.zero		1


	//   ....[65]....
        /*04fc*/ 	.word	0x00003a40
        /*0500*/ 	.word	0x000000ff
        /*0504*/ 	.word	0x00000000
        /*0508*/ 	.short	0x0101
        /*050a*/ 	.byte	0x22
	.zero		1


	//   ....[66]....
        /*050c*/ 	.word	0x00003a50
        /*0510*/ 	.word	0x000000ff
        /*0514*/ 	.word	0x00000120
        /*0518*/ 	.short	0x010a
        /*051a*/ 	.byte	0x19
	.zero		1


	//   ....[67]....
        /*051c*/ 	.word	0x00003af0
        /*0520*/ 	.word	0x000000ff
        /*0524*/ 	.word	0x00000000
        /*0528*/ 	.short	0x010a
        /*052a*/ 	.byte	0x04
	.zero		1


	//   ....[68]....
        /*052c*/ 	.word	0x00003b50
        /*0530*/ 	.word	0x000000ff
        /*0534*/ 	.word	0x00000000
        /*0538*/ 	.short	0x010a
        /*053a*/ 	.byte	0x12
	.zero		1


	//   ....[69]....
        /*053c*/ 	.word	0x00003ca0
        /*0540*/ 	.word	0x000000ff
        /*0544*/ 	.word	0x00000000
        /*0548*/ 	.short	0x010a
        /*054a*/ 	.byte	0x05
	.zero		1


	//   ....[70]....
        /*054c*/ 	.word	0x00003fa0
        /*0550*/ 	.word	0x000000ff
        /*0554*/ 	.word	0x00000000
        /*0558*/ 	.short	0x010a
        /*055a*/ 	.byte	0x04
	.zero		1


	//   ....[71]....
        /*055c*/ 	.word	0x00004030
        /*0560*/ 	.word	0x000000ff
        /*0564*/ 	.word	0x00000000
        /*0568*/ 	.short	0x010a
        /*056a*/ 	.byte	0x04
	.zero		1


	//   ....[72]....
        /*056c*/ 	.word	0x00004560
        /*0570*/ 	.word	0x000000ff
        /*0574*/ 	.word	0x00000100
        /*0578*/ 	.short	0x010a
        /*057a*/ 	.byte	0x18
	.zero		1


	//   ....[73]....
        /*057c*/ 	.word	0x00004600
        /*0580*/ 	.word	0x000000ff
        /*0584*/ 	.word	0x00000000
        /*0588*/ 	.short	0x0101
        /*058a*/ 	.byte	0x25
	.zero		1


	//   ....[74]....
        /*058c*/ 	.word	0x00004b40
        /*0590*/ 	.word	0x000000ff
        /*0594*/ 	.word	0x000000f8
        /*0598*/ 	.short	0x010a
        /*059a*/ 	.byte	0x18
	.zero		1


	//   ....[75]....
        /*059c*/ 	.word	0x00004d30
        /*05a0*/ 	.word	0x000000ff
        /*05a4*/ 	.word	0x000000d8
        /*05a8*/ 	.short	0x010a
        /*05aa*/ 	.byte	0x04
	.zero		1


	//   ....[76]....
        /*05ac*/ 	.word	0x00004fe0
        /*05b0*/ 	.word	0x000000ff
        /*05b4*/ 	.word	0x000000c0
        /*05b8*/ 	.short	0x010b
        /*05ba*/ 	.byte	0x04
	.zero		1


	//   ....[77]....
        /*05bc*/ 	.word	0x00004ff0
        /*05c0*/ 	.word	0x000000ff
        /*05c4*/ 	.word	0x00000000
        /*05c8*/ 	.short	0x0101
        /*05ca*/ 	.byte	0x07
	.zero		1


	//   ....[78]....
        /*05cc*/ 	.word	0x00005000
        /*05d0*/ 	.word	0x000000ff
        /*05d4*/ 	.word	0x000000d8
        /*05d8*/ 	.short	0x010a
        /*05da*/ 	.byte	0x05
	.zero		1


	//   ....[79]....
        /*05dc*/ 	.word	0x00005210
        /*05e0*/ 	.word	0x000000ff
        /*05e4*/ 	.word	0x000000c0
        /*05e8*/ 	.short	0x010b
        /*05ea*/ 	.byte	0x05
	.zero		1


	//   ....[80]....
        /*05ec*/ 	.word	0x00005220
        /*05f0*/ 	.word	0x000000ff
        /*05f4*/ 	.word	0x00000000
        /*05f8*/ 	.short	0x0101
        /*05fa*/ 	.byte	0x04
	.zero		1


	//   ....[81]....
        /*05fc*/ 	.word	0x00005270
        /*0600*/ 	.word	0x000000ff
        /*0604*/ 	.word	0x00000000
        /*0608*/ 	.short	0x010a
        /*060a*/ 	.byte	0x04
	.zero		1


	//   ....[82]....
        /*060c*/ 	.word	0x00005300
        /*0610*/ 	.word	0x000000ff
        /*0614*/ 	.word	0x00000000
        /*0618*/ 	.short	0x010a
        /*061a*/ 	.byte	0x05
	.zero		1


	//   ....[83]....
        /*061c*/ 	.word	0x000053a0
        /*0620*/ 	.word	0x00000000
        /*0624*/ 	.word	0x00000000
        /*0628*/ 	.short	0x010a
        /*062a*/ 	.byte	0xff
	.zero		1


	//   ....[84]....
        /*062c*/ 	.word	0x00005750
        /*0630*/ 	.word	0x000000ff
        /*0634*/ 	.word	0x00000100
        /*0638*/ 	.short	0x010a
        /*063a*/ 	.byte	0x30
	.zero		1


	//   ....[85]....
        /*063c*/ 	.word	0x00005820
        /*0640*/ 	.word	0x000000ff
        /*0644*/ 	.word	0x00000000
        /*0648*/ 	.short	0x0101
        /*064a*/ 	.byte	0x04
	.zero		1


	//   ....[86]....
        /*064c*/ 	.word	0x000064b0
        /*0650*/ 	.word	0x00000003
        /*0654*/ 	.word	0x000000c0
        /*0658*/ 	.short	0x010a
        /*065a*/ 	.byte	0xff
	.zero		1


	//   ....[87]....
        /*065c*/ 	.word	0x000065b0
        /*0660*/ 	.word	0x0000004f
        /*0664*/ 	.word	0x00000110
        /*0668*/ 	.short	0x010a
        /*066a*/ 	.byte	0xff
	.zero		1


	//   ....[88]....
        /*066c*/ 	.word	0x00006690
        /*0670*/ 	.word	0x00000003
        /*0674*/ 	.word	0x000000c0
        /*0678*/ 	.short	0x010a
        /*067a*/ 	.byte	0xff
	.zero		1


	//   ....[89]....
        /*067c*/ 	.word	0x000068c0
        /*0680*/ 	.word	0x0000004f
        /*0684*/ 	.word	0x00000110
        /*0688*/ 	.short	0x010a
        /*068a*/ 	.byte	0xff
	.zero		1


	//   ....[90]....
        /*068c*/ 	.word	0x00007180
        /*0690*/ 	.word	0x00000000
        /*0694*/ 	.word	0x00000000
        /*0698*/ 	.short	0x0101
        /*069a*/ 	.byte	0xff
	.zero		1


	//   ....[91]....
        /*069c*/ 	.word	0x00007190
        /*06a0*/ 	.word	0x00000003
        /*06a4*/ 	.word	0x000000c0
        /*06a8*/ 	.short	0x010a
        /*06aa*/ 	.byte	0xff
	.zero		1


	//   ....[92]....
        /*06ac*/ 	.word	0x00007260
        /*06b0*/ 	.word	0x00000003
        /*06b4*/ 	.word	0x000000c0
        /*06b8*/ 	.short	0x010a
        /*06ba*/ 	.byte	0xff
	.zero		1


	//   ....[93]....
        /*06bc*/ 	.word	0x00007890
        /*06c0*/ 	.word	0x000000ff
        /*06c4*/ 	.word	0x00000000
        /*06c8*/ 	.short	0x0101
        /*06ca*/ 	.byte	0x04
	.zero		1


	//   ....[94]....
        /*06cc*/ 	.word	0x00007c70
        /*06d0*/ 	.word	0x00000002
        /*06d4*/ 	.word	0x00000000
        /*06d8*/ 	.short	0x0101
        /*06da*/ 	.byte	0xff
	.zero		1


	//   ....[95]....
        /*06dc*/ 	.word	0x00007ef0
        /*06e0*/ 	.word	0x000000ff
        /*06e4*/ 	.word	0x00000000
        /*06e8*/ 	.short	0x0101
        /*06ea*/ 	.byte	0x04
	.zero		1


	//   ....[96]....
        /*06ec*/ 	.word	0x00007f20
        /*06f0*/ 	.word	0x00000000
        /*06f4*/ 	.word	0x00000060
        /*06f8*/ 	.short	0x010a
        /*06fa*/ 	.byte	0xff
	.zero		1


	//   ....[97]....
        /*06fc*/ 	.word	0x00007f80
        /*0700*/ 	.word	0x00000000
        /*0704*/ 	.word	0x00000060
        /*0708*/ 	.short	0x010a
        /*070a*/ 	.byte	0xff
	.zero		1


	//   ....[98]....
        /*070c*/ 	.word	0x00007fe0
        /*0710*/ 	.word	0x00000000
        /*0714*/ 	.word	0x00000100
        /*0718*/ 	.short	0x010a
        /*071a*/ 	.byte	0xff
	.zero		1


	//   ....[99]....
        /*071c*/ 	.word	0x00008040
        /*0720*/ 	.word	0x00000000
        /*0724*/ 	.word	0x00000000
        /*0728*/ 	.short	0x010a
        /*072a*/ 	.byte	0xff
	.zero		1


	//   ....[100]....
        /*072c*/ 	.word	0x000080a0
        /*0730*/ 	.word	0x00000000
        /*0734*/ 	.word	0x00000000
        /*0738*/ 	.short	0x010a
        /*073a*/ 	.byte	0xff
	.zero		1


	//   ....[101]....
        /*073c*/ 	.word	0x00008100
        /*0740*/ 	.word	0x00000000
        /*0744*/ 	.word	0x00000000
        /*0748*/ 	.short	0x010a
        /*074a*/ 	.byte	0xff
	.zero		1


	//   ....[102]....
        /*074c*/ 	.word	0x00008160
        /*0750*/ 	.word	0x00000000
        /*0754*/ 	.word	0x00000000
        /*0758*/ 	.short	0x010a
        /*075a*/ 	.byte	0xff
	.zero		1


	//   ....[103]....
        /*075c*/ 	.word	0x000081c0
        /*0760*/ 	.word	0x00000000
        /*0764*/ 	.word	0x00000000
        /*0768*/ 	.short	0x010a
        /*076a*/ 	.byte	0xff
	.zero		1


	//   ....[104]....
        /*076c*/ 	.word	0x00008220
        /*0770*/ 	.word	0x00000000
        /*0774*/ 	.word	0x00000000
        /*0778*/ 	.short	0x010a
        /*077a*/ 	.byte	0xff
	.zero		1


	//   ....[105]....
        /*077c*/ 	.word	0x00008280
        /*0780*/ 	.word	0x00000000
        /*0784*/ 	.word	0x00000000
        /*0788*/ 	.short	0x010a
        /*078a*/ 	.byte	0xff
	.zero		1


	//   ....[106]....
        /*078c*/ 	.word	0x000082e0
        /*0790*/ 	.word	0x00000000
        /*0794*/ 	.word	0x00000000
        /*0798*/ 	.short	0x010a
        /*079a*/ 	.byte	0xff
	.zero		1


	//   ....[107]....
        /*079c*/ 	.word	0x00008340
        /*07a0*/ 	.word	0x00000000
        /*07a4*/ 	.word	0x00000000
        /*07a8*/ 	.short	0x010a
        /*07aa*/ 	.byte	0xff
	.zero		1


	//   ....[108]....
        /*07ac*/ 	.word	0x000083a0
        /*07b0*/ 	.word	0x00000000
        /*07b4*/ 	.word	0x00000000
        /*07b8*/ 	.short	0x010a
        /*07ba*/ 	.byte	0xff
	.zero		1


	//   ....[109]....
        /*07bc*/ 	.word	0x00008400
        /*07c0*/ 	.word	0x00000000
        /*07c4*/ 	.word	0x00000000
        /*07c8*/ 	.short	0x010a
        /*07ca*/ 	.byte	0xff
	.zero		1


	//   ....[110]....
        /*07cc*/ 	.word	0x00008460
        /*07d0*/ 	.word	0x00000004
        /*07d4*/ 	.word	0x00000108
        /*07d8*/ 	.short	0x010a
        /*07da*/ 	.byte	0xff
	.zero		1


	//   ....[111]....
        /*07dc*/ 	.word	0x000084c0
        /*07e0*/ 	.word	0x00000004
        /*07e4*/ 	.word	0x00000100
        /*07e8*/ 	.short	0x010a
        /*07ea*/ 	.byte	0xff
	.zero		1


	//   ....[112]....
        /*07ec*/ 	.word	0x00008520
        /*07f0*/ 	.word	0x00000000
        /*07f4*/ 	.word	0x00000100
        /*07f8*/ 	.short	0x010a
        /*07fa*/ 	.byte	0xff
	.zero		1


	//   ....[113]....
        /*07fc*/ 	.word	0x00008580
        /*0800*/ 	.word	0x00000005
        /*0804*/ 	.word	0x00000120
        /*0808*/ 	.short	0x010a
        /*080a*/ 	.byte	0xff
	.zero		1


	//   ....[114]....
        /*080c*/ 	.word	0x000085e0
        /*0810*/ 	.word	0x00000000
        /*0814*/ 	.word	0x00000000
        /*0818*/ 	.short	0x010a
        /*081a*/ 	.byte	0xff
	.zero		1


	//   ....[115]....
        /*081c*/ 	.word	0x00008640
        /*0820*/ 	.word	0x00000000
        /*0824*/ 	.word	0x00000000
        /*0828*/ 	.short	0x010a
        /*082a*/ 	.byte	0xff
	.zero		1


	//   ....[116]....
        /*082c*/ 	.word	0x000086a0
        /*0830*/ 	.word	0x00000000
        /*0834*/ 	.word	0x00000000
        /*0838*/ 	.short	0x010a
        /*083a*/ 	.byte	0xff
	.zero		1


	//   ....[117]....
        /*083c*/ 	.word	0x00008700
        /*0840*/ 	.word	0x00000000
        /*0844*/ 	.word	0x00000100
        /*0848*/ 	.short	0x010a
        /*084a*/ 	.byte	0xff
	.zero		1


	//   ....[118]....
        /*084c*/ 	.word	0x00008760
        /*0850*/ 	.word	0x00000000
        /*0854*/ 	.word	0x000000f8
        /*0858*/ 	.short	0x010a
        /*085a*/ 	.byte	0xff
	.zero		1


	//   ....[119]....
        /*085c*/ 	.word	0x000087c0
        /*0860*/ 	.word	0x00000000
        /*0864*/ 	.word	0x000000d8
        /*0868*/ 	.short	0x010a
        /*086a*/ 	.byte	0xff
	.zero		1


	//   ....[120]....
        /*086c*/ 	.word	0x00008820
        /*0870*/ 	.word	0x00000005
        /*0874*/ 	.word	0x000000d8
        /*0878*/ 	.short	0x010a
        /*087a*/ 	.byte	0xff
	.zero		1


	//   ....[121]....
        /*087c*/ 	.word	0x00008880
        /*0880*/ 	.word	0x00000000
        /*0884*/ 	.word	0x00000000
        /*0888*/ 	.short	0x010a
        /*088a*/ 	.byte	0xff
	.zero		1


	//   ....[122]....
        /*088c*/ 	.word	0x000088e0
        /*0890*/ 	.word	0x00000000
        /*0894*/ 	.word	0x00000000
        /*0898*/ 	.short	0x010a
        /*089a*/ 	.byte	0xff
	.zero		1


	//   ....[123]....
        /*089c*/ 	.word	0x00008940
        /*08a0*/ 	.word	0x00000000
        /*08a4*/ 	.word	0x00000100
        /*08a8*/ 	.short	0x010a
        /*08aa*/ 	.byte	0xff
	.zero		1


	//   ....[124]....
        /*08ac*/ 	.word	0x00008990
        /*08b0*/ 	.word	0x00000003
        /*08b4*/ 	.word	0x000000c0
        /*08b8*/ 	.short	0x010a
        /*08ba*/ 	.byte	0xff
	.zero		1


	//   ....[125]....
        /*08bc*/ 	.word	0x000089e0
        /*08c0*/ 	.word	0x0000004f
        /*08c4*/ 	.word	0x00000110
        /*08c8*/ 	.short	0x010a
        /*08ca*/ 	.byte	0xff
	.zero		1


	//   ....[126]....
        /*08cc*/ 	.word	0x00008a30
        /*08d0*/ 	.word	0x00000003
        /*08d4*/ 	.word	0x000000c0
        /*08d8*/ 	.short	0x010a
        /*08da*/ 	.byte	0xff
	.zero		1


	//----- nvinfo : EIATTR_NUM_MBARRIERS
	.align		4
.L_47:
        /*08dc*/ 	.byte	0x03, 0x38
        /*08de*/ 	.short	0x0026


	//----- nvinfo : EIATTR_EXIT_INSTR_OFFSETS
	.align		4
        /*08e0*/ 	.byte	0x04, 0x1c
        /*08e2*/ 	.short	(.L_49 - .L_48)


	//   ....[0]....
.L_48:
        /*08e4*/ 	.word	0x00003130


	//   ....[1]....
        /*08e8*/ 	.word	0x000033e0


	//   ....[2]....
        /*08ec*/ 	.word	0x00003440


	//   ....[3]....
        /*08f0*/ 	.word	0x000042a0


	//   ....[4]....
        /*08f4*/ 	.word	0x000053d0


	//   ....[5]....
        /*08f8*/ 	.word	0x00005410


	//   ....[6]....
        /*08fc*/ 	.word	0x00007dd0


	//   ....[7]....
        /*0900*/ 	.word	0x00007e50


	//   ....[8]....
        /*0904*/ 	.word	0x00007e80


	//   ....[9]....
        /*0908*/ 	.word	0x00007f00


	//----- nvinfo : EIATTR_MAX_THREADS
	.align		4
.L_49:
        /*090c*/ 	.byte	0x04, 0x05
        /*090e*/ 	.short	(.L_51 - .L_50)
.L_50:
        /*0910*/ 	.word	0x00000100
        /*0914*/ 	.word	0x00000001
        /*0918*/ 	.word	0x00000001


	//----- nvinfo : EIATTR_CRS_STACK_SIZE
	.align		4
.L_51:
        /*091c*/ 	.byte	0x04, 0x1e
        /*091e*/ 	.short	(.L_53 - .L_52)
.L_52:
        /*0920*/ 	.word	0x00000000


	//----- nvinfo : EIATTR_CBANK_PARAM_SIZE
	.align		4
.L_53:
        /*0924*/ 	.byte	0x03, 0x19
        /*0926*/ 	.short	0x0800


	//----- nvinfo : EIATTR_PARAM_CBANK
	.align		4
        /*0928*/ 	.byte	0x04, 0x0a
        /*092a*/ 	.short	(.L_55 - .L_54)
	.align		4
.L_54:
        /*092c*/ 	.word	index@(.nv.constant0._ZN7cutlass13device_kernelINS_4conv6kernel13ConvUniversalINS1_16ConvProblemShapeILNS1_8OperatorE0ELi2EEENS1_10collective14CollectiveConvINS1_47MainloopSm100TmaUmmaWarpSpecializedImplicitGemmILS5_0ELi12ELi2ELi1ELi2EN4cute5tupleIJNSA_1CILi2EEENSC_ILi1EEESE_EEEEENSB_IJNSC_ILi64EEESH_NSB_IJNSC_ILi32EEEEEEEEENS_10tfloat32_tESL_NSA_8TiledMMAINSA_8MMA_AtomIJNSA_17SM100_MMA_TF32_SSISL_SL_fLi64ELi64ELNSA_4UMMA5MajorE0ELSQ_0ELNSP_7ScaleInE0ELSR_0EEEEEENSA_6LayoutINSB_IJSE_SE_SE_EEENSB_IJNSC_ILi0EEESW_SW_EEEEENSB_IJNSA_10UnderscoreESZ_SZ_EEEEENS7_6detail27Sm100ImplicitGemmTileTraitsINSA_20SM90_TMA_LOAD_IM2COLENSA_14ComposedLayoutINSA_7SwizzleILi3ELi4ELi3EEENSA_18smem_ptr_flag_bitsILi32EEENSU_INSB_IJNSC_ILi8EEESI_EEENSB_IJSI_SE_EEEEEEEvEENS13_INSA_23SM90_TMA_LOAD_MULTICASTES1E_vEEEENS_8epilogue10collective18CollectiveEpilogueINS1J_23Sm100TmaWarpSpecializedILi3ELi2ELi16ELb1ELb0EEEJSK_NSB_IJNSU_ISH_SE_EENSU_ISI_SE_EEEEESL_NSB_IJNSB_IJlllEEESE_SW_EEESL_S1S_NS1J_6fusion15FusionCallbacksIS1N_NS1T_17LinearCombinationISL_fSL_fLNS_15FloatRoundStyleE2EEESK_S1Q_JEEENSA_5SM1004TMEM4LOAD26SM100_TMEM_LOAD_16dp128b8xES14_S1E_NSA_17SM75_U32x4_LDSM_NENSA_21SM90_TMA_STORE_IM2COLES1E_NSA_17SM90_U32x4_STSM_NENSA_39AutoVectorizingCopyWithAssumedAlignmentILi128EEEEEEvvEEEEvNT_6ParamsE)
        /*0930*/ 	.short	0x0380
        /*0932*/ 	.short	0x0800


	//----- nvinfo : EIATTR_SW_WAR
	.align		4
.L_55:
        /*0934*/ 	.byte	0x04, 0x36
        /*0936*/ 	.short	(.L_57 - .L_56)
.L_56:
        /*0938*/ 	.word	0x00000008
.L_57:


//--------------------- .nv.callgraph             --------------------------
	.section	.nv.callgraph,"",@"SHT_CUDA_CALLGRAPH"
	.align	4
	.sectionentsize	8
	.align		4
        /*0000*/ 	.word	0x00000000
	.align		4
        /*0004*/ 	.word	0xffffffff
	.align		4
        /*0008*/ 	.word	index@(_ZN7cutlass13device_kernelINS_4conv6kernel13ConvUniversalINS1_16ConvProblemShapeILNS1_8OperatorE0ELi2EEENS1_10collective14CollectiveConvINS1_47MainloopSm100TmaUmmaWarpSpecializedImplicitGemmILS5_0ELi12ELi2ELi1ELi2EN4cute5tupleIJNSA_1CILi2EEENSC_ILi1EEESE_EEEEENSB_IJNSC_ILi64EEESH_NSB_IJNSC_ILi32EEEEEEEEENS_10tfloat32_tESL_NSA_8TiledMMAINSA_8MMA_AtomIJNSA_17SM100_MMA_TF32_SSISL_SL_fLi64ELi64ELNSA_4UMMA5MajorE0ELSQ_0ELNSP_7ScaleInE0ELSR_0EEEEEENSA_6LayoutINSB_IJSE_SE_SE_EEENSB_IJNSC_ILi0EEESW_SW_EEEEENSB_IJNSA_10UnderscoreESZ_SZ_EEEEENS7_6detail27Sm100ImplicitGemmTileTraitsINSA_20SM90_TMA_LOAD_IM2COLENSA_14ComposedLayoutINSA_7SwizzleILi3ELi4ELi3EEENSA_18smem_ptr_flag_bitsILi32EEENSU_INSB_IJNSC_ILi8EEESI_EEENSB_IJSI_SE_EEEEEEEvEENS13_INSA_23SM90_TMA_LOAD_MULTICASTES1E_vEEEENS_8epilogue10collective18CollectiveEpilogueINS1J_23Sm100TmaWarpSpecializedILi3ELi2ELi16ELb1ELb0EEEJSK_NSB_IJNSU_ISH_SE_EENSU_ISI_SE_EEEEESL_NSB_IJNSB_IJlllEEESE_SW_EEESL_S1S_NS1J_6fusion15FusionCallbacksIS1N_NS1T_17LinearCombinationISL_fSL_fLNS_15FloatRoundStyleE2EEESK_S1Q_JEEENSA_5SM1004TMEM4LOAD26SM100_TMEM_LOAD_16dp128b8xES14_S1E_NSA_17SM75_U32x4_LDSM_NENSA_21SM90_TMA_STORE_IM2COLES1E_NSA_17SM90_U32x4_STSM_NENSA_39AutoVectorizingCopyWithAssumedAlignmentILi128EEEEEEvvEEEEvNT_6ParamsE)
	.align		4
        /*000c*/ 	.word	index@(__assertfail)
	.align		4
        /*0010*/ 	.word	0x00000000
	.align		4
        /*0014*/ 	.word	0xfffffffe
	.align		4
        /*0018*/ 	.word	0x00000000
	.align		4
        /*001c*/ 	.word	0xfffffffd
	.align		4
        /*0020*/ 	.word	0x00000000
	.align		4
        /*0024*/ 	.word	0xfffffffc


//--------------------- .nv.constant4             --------------------------
	.section	.nv.constant4,"a",@progbits
	.align	8
	.align		8
.nv.constant4:
        /*0000*/ 	.dword	__assertfail
	.align		8
        /*0008*/ 	.dword	__unnamed_1
	.align		8
        /*0010*/ 	.dword	__unnamed_2
	.align		8
        /*0018*/ 	.dword	_ZN39_INTERNAL_beb270a9_4_k_cu_0861849d_28534cuda3std3__45__cpo5beginE
	.align		8
        /*0020*/ 	.dword	_ZN39_INTERNAL_beb270a9_4_k_cu_0861849d_28534cuda3std3__45__cpo3endE
	.align		8
        /*0028*/ 	.dword	_ZN39_INTERNAL_beb270a9_4_k_cu_0861849d_28534cuda3std3__45__cpo6cbeginE
	.align		8
        /*0030*/ 	.dword	_ZN39_INTERNAL_beb270a9_4_k_cu_0861849d_28534cuda3std3__45__cpo4cendE
	.align		8
        /*0038*/ 	.dword	_ZN39_INTERNAL_beb270a9_4_k_cu_0861849d_28534cuda3std3__441_GLOBAL__N__beb270a9_4_k_cu_0861849d_28536ignoreE
	.align		8
        /*0040*/ 	.dword	_ZN39_INTERNAL_beb270a9_4_k_cu_0861849d_28534cuda3std3__419piecewise_constructE
	.align		8
        /*0048*/ 	.dword	_ZN39_INTERNAL_beb270a9_4_k_cu_0861849d_28534cuda3std3__48in_placeE
	.align		8
        /*0050*/ 	.dword	_ZN39_INTERNAL_beb270a9_4_k_cu_0861849d_28534cuda3std6ranges3__45__cpo4swapE
	.align		8
        /*0058*/ 	.dword	_ZN39_INTERNAL_beb270a9_4_k_cu_0861849d_28534cuda3std6ranges3__45__cpo9iter_moveE
	.align		8
        /*0060*/ 	.dword	_ZN39_INTERNAL_beb270a9_4_k_cu_0861849d_28534cute7productE
	.align		8
        /*0068*/ 	.dword	_ZN39_INTERNAL_beb270a9_4_k_cu_0861849d_28534cute1_E
	.align		8
        /*0070*/ 	.dword	$str$27
	.align		8
        /*0078*/ 	.dword	$str$28
	.align		8
        /*0080*/ 	.dword	$str$29
	.align		8
        /*0088*/ 	.dword	$str$30


//--------------------- .text._ZN7cutlass13device_kernelINS_4conv6kernel13ConvUniversalINS1_16ConvProblemShapeILNS1_8OperatorE0ELi2EEENS1_10collective14CollectiveConvINS1_47MainloopSm100TmaUmmaWarpSpecializedImplicitGemmILS5_0ELi12ELi2ELi1ELi2EN4cute5tupleIJNSA_1CILi2EEENSC_ILi1EEESE_EEEEENSB_IJNSC_ILi64EEESH_NSB_IJNSC_ILi32EEEEEEEEENS_10tfloat32_tESL_NSA_8TiledMMAINSA_8MMA_AtomIJNSA_17SM100_MMA_TF32_SSISL_SL_fLi64ELi64ELNSA_4UMMA5MajorE0ELSQ_0ELNSP_7ScaleInE0ELSR_0EEEEEENSA_6LayoutINSB_IJSE_SE_SE_EEENSB_IJNSC_ILi0EEESW_SW_EEEEENSB_IJNSA_10UnderscoreESZ_SZ_EEEEENS7_6detail27Sm100ImplicitGemmTileTraitsINSA_20SM90_TMA_LOAD_IM2COLENSA_14ComposedLayoutINSA_7SwizzleILi3ELi4ELi3EEENSA_18smem_ptr_flag_bitsILi32EEENSU_INSB_IJNSC_ILi8EEESI_EEENSB_IJSI_SE_EEEEEEEvEENS13_INSA_23SM90_TMA_LOAD_MULTICASTES1E_vEEEENS_8epilogue10collective18CollectiveEpilogueINS1J_23Sm100TmaWarpSpecializedILi3ELi2ELi16ELb1ELb0EEEJSK_NSB_IJNSU_ISH_SE_EENSU_ISI_SE_EEEEESL_NSB_IJNSB_IJlllEEESE_SW_EEESL_S1S_NS1J_6fusion15FusionCallbacksIS1N_NS1T_17LinearCombinationISL_fSL_fLNS_15FloatRoundStyleE2EEESK_S1Q_JEEENSA_5SM1004TMEM4LOAD26SM100_TMEM_LOAD_16dp128b8xES14_S1E_NSA_17SM75_U32x4_LDSM_NENSA_21SM90_TMA_STORE_IM2COLES1E_NSA_17SM90_U32x4_STSM_NENSA_39AutoVectorizingCopyWithAssumedAlignmentILi128EEEEEEvvEEEEvNT_6ParamsE --------------------------
	.section	.text._ZN7cutlass13device_kernelINS_4conv6kernel13ConvUniversalINS1_16ConvProblemShapeILNS1_8OperatorE0ELi2EEENS1_10collective14CollectiveConvINS1_47MainloopSm100TmaUmmaWarpSpecializedImplicitGemmILS5_0ELi12ELi2ELi1ELi2EN4cute5tupleIJNSA_1CILi2EEENSC_ILi1EEESE_EEEEENSB_IJNSC_ILi64EEESH_NSB_IJNSC_ILi32EEEEEEEEENS_10tfloat32_tESL_NSA_8TiledMMAINSA_8MMA_AtomIJNSA_17SM100_MMA_TF32_SSISL_SL_fLi64ELi64ELNSA_4UMMA5MajorE0ELSQ_0ELNSP_7ScaleInE0ELSR_0EEEEEENSA_6LayoutINSB_IJSE_SE_SE_EEENSB_IJNSC_ILi0EEESW_SW_EEEEENSB_IJNSA_10UnderscoreESZ_SZ_EEEEENS7_6detail27Sm100ImplicitGemmTileTraitsINSA_20SM90_TMA_LOAD_IM2COLENSA_14ComposedLayoutINSA_7SwizzleILi3ELi4ELi3EEENSA_18smem_ptr_flag_bitsILi32EEENSU_INSB_IJNSC_ILi8EEESI_EEENSB_IJSI_SE_EEEEEEEvEENS13_INSA_23SM90_TMA_LOAD_MULTICASTES1E_vEEEENS_8epilogue10collective18CollectiveEpilogueINS1J_23Sm100TmaWarpSpecializedILi3ELi2ELi16ELb1ELb0EEEJSK_NSB_IJNSU_ISH_SE_EENSU_ISI_SE_EEEEESL_NSB_IJNSB_IJlllEEESE_SW_EEESL_S1S_NS1J_6fusion15FusionCallbacksIS1N_NS1T_17LinearCombinationISL_fSL_fLNS_15FloatRoundStyleE2EEESK_S1Q_JEEENSA_5SM1004TMEM4LOAD26SM100_TMEM_LOAD_16dp128b8xES14_S1E_NSA_17SM75_U32x4_LDSM_NENSA_21SM90_TMA_STORE_IM2COLES1E_NSA_17SM90_U32x4_STSM_NENSA_39AutoVectorizingCopyWithAssumedAlignmentILi128EEEEEEvvEEEEvNT_6ParamsE,"ax",@progbits
	.align	128
.text._ZN7cutlass13device_kernelINS_4conv6kernel13ConvUniversalINS1_16ConvProblemShapeILNS1_8OperatorE0ELi2EEENS1_10collective14CollectiveConvINS1_47MainloopSm100TmaUmmaWarpSpecializedImplicitGemmILS5_0ELi12ELi2ELi1ELi2EN4cute5tupleIJNSA_1CILi2EEENSC_ILi1EEESE_EEEEENSB_IJNSC_ILi64EEESH_NSB_IJNSC_ILi32EEEEEEEEENS_10tfloat32_tESL_NSA_8TiledMMAINSA_8MMA_AtomIJNSA_17SM100_MMA_TF32_SSISL_SL_fLi64ELi64ELNSA_4UMMA5MajorE0ELSQ_0ELNSP_7ScaleInE0ELSR_0EEEEEENSA_6LayoutINSB_IJSE_SE_SE_EEENSB_IJNSC_ILi0EEESW_SW_EEEEENSB_IJNSA_10UnderscoreESZ_SZ_EEEEENS7_6detail27Sm100ImplicitGemmTileTraitsINSA_20SM90_TMA_LOAD_IM2COLENSA_14ComposedLayoutINSA_7SwizzleILi3ELi4ELi3EEENSA_18smem_ptr_flag_bitsILi32EEENSU_INSB_IJNSC_ILi8EEESI_EEENSB_IJSI_SE_EEEEEEEvEENS13_INSA_23SM90_TMA_LOAD_MULTICASTES1E_vEEEENS_8epilogue10collective18CollectiveEpilogueINS1J_23Sm100TmaWarpSpecializedILi3ELi2ELi16ELb1ELb0EEEJSK_NSB_IJNSU_ISH_SE_EENSU_ISI_SE_EEEEESL_NSB_IJNSB_IJlllEEESE_SW_EEESL_S1S_NS1J_6fusion15FusionCallbacksIS1N_NS1T_17LinearCombinationISL_fSL_fLNS_15FloatRoundStyleE2EEESK_S1Q_JEEENSA_5SM1004TMEM4LOAD26SM100_TMEM_LOAD_16dp128b8xES14_S1E_NSA_17SM75_U32x4_LDSM_NENSA_21SM90_TMA_STORE_IM2COLES1E_NSA_17SM90_U32x4_STSM_NENSA_39AutoVectorizingCopyWithAssumedAlignmentILi128EEEEEEvvEEEEvNT_6ParamsE:
        .type           _ZN7cutlass13device_kernelINS_4conv6kernel13ConvUniversalINS1_16ConvProblemShapeILNS1_8OperatorE0ELi2EEENS1_10collective14CollectiveConvINS1_47MainloopSm100TmaUmmaWarpSpecializedImplicitGemmILS5_0ELi12ELi2ELi1ELi2EN4cute5tupleIJNSA_1CILi2EEENSC_ILi1EEESE_EEEEENSB_IJNSC_ILi64EEESH_NSB_IJNSC_ILi32EEEEEEEEENS_10tfloat32_tESL_NSA_8TiledMMAINSA_8MMA_AtomIJNSA_17SM100_MMA_TF32_SSISL_SL_fLi64ELi64ELNSA_4UMMA5MajorE0ELSQ_0ELNSP_7ScaleInE0ELSR_0EEEEEENSA_6LayoutINSB_IJSE_SE_SE_EEENSB_IJNSC_ILi0EEESW_SW_EEEEENSB_IJNSA_10UnderscoreESZ_SZ_EEEEENS7_6detail27Sm100ImplicitGemmTileTraitsINSA_20SM90_TMA_LOAD_IM2COLENSA_14ComposedLayoutINSA_7SwizzleILi3ELi4ELi3EEENSA_18smem_ptr_flag_bitsILi32EEENSU_INSB_IJNSC_ILi8EEESI_EEENSB_IJSI_SE_EEEEEEEvEENS13_INSA_23SM90_TMA_LOAD_MULTICASTES1E_vEEEENS_8epilogue10collective18CollectiveEpilogueINS1J_23Sm100TmaWarpSpecializedILi3ELi2ELi16ELb1ELb0EEEJSK_NSB_IJNSU_ISH_SE_EENSU_ISI_SE_EEEEESL_NSB_IJNSB_IJlllEEESE_SW_EEESL_S1S_NS1J_6fusion15FusionCallbacksIS1N_NS1T_17LinearCombinationISL_fSL_fLNS_15FloatRoundStyleE2EEESK_S1Q_JEEENSA_5SM1004TMEM4LOAD26SM100_TMEM_LOAD_16dp128b8xES14_S1E_NSA_17SM75_U32x4_LDSM_NENSA_21SM90_TMA_STORE_IM2COLES1E_NSA_17SM90_U32x4_STSM_NENSA_39AutoVectorizingCopyWithAssumedAlignmentILi128EEEEEEvvEEEEvNT_6ParamsE,@function
        .size           _ZN7cutlass13device_kernelINS_4conv6kernel13ConvUniversalINS1_16ConvProblemShapeILNS1_8OperatorE0ELi2EEENS1_10collective14CollectiveConvINS1_47MainloopSm100TmaUmmaWarpSpecializedImplicitGemmILS5_0ELi12ELi2ELi1ELi2EN4cute5tupleIJNSA_1CILi2EEENSC_ILi1EEESE_EEEEENSB_IJNSC_ILi64EEESH_NSB_IJNSC_ILi32EEEEEEEEENS_10tfloat32_tESL_NSA_8TiledMMAINSA_8MMA_AtomIJNSA_17SM100_MMA_TF32_SSISL_SL_fLi64ELi64ELNSA_4UMMA5MajorE0ELSQ_0ELNSP_7ScaleInE0ELSR_0EEEEEENSA_6LayoutINSB_IJSE_SE_SE_EEENSB_IJNSC_ILi0EEESW_SW_EEEEENSB_IJNSA_10UnderscoreESZ_SZ_EEEEENS7_6detail27Sm100ImplicitGemmTileTraitsINSA_20SM90_TMA_LOAD_IM2COLENSA_14ComposedLayoutINSA_7SwizzleILi3ELi4ELi3EEENSA_18smem_ptr_flag_bitsILi32EEENSU_INSB_IJNSC_ILi8EEESI_EEENSB_IJSI_SE_EEEEEEEvEENS13_INSA_23SM90_TMA_LOAD_MULTICASTES1E_vEEEENS_8epilogue10collective18CollectiveEpilogueINS1J_23Sm100TmaWarpSpecializedILi3ELi2ELi16ELb1ELb0EEEJSK_NSB_IJNSU_ISH_SE_EENSU_ISI_SE_EEEEESL_NSB_IJNSB_IJlllEEESE_SW_EEESL_S1S_NS1J_6fusion15FusionCallbacksIS1N_NS1T_17LinearCombinationISL_fSL_fLNS_15FloatRoundStyleE2EEESK_S1Q_JEEENSA_5SM1004TMEM4LOAD26SM100_TMEM_LOAD_16dp128b8xES14_S1E_NSA_17SM75_U32x4_LDSM_NENSA_21SM90_TMA_STORE_IM2COLES1E_NSA_17SM90_U32x4_STSM_NENSA_39AutoVectorizingCopyWithAssumedAlignmentILi128EEEEEEvvEEEEvNT_6ParamsE,(.L_x_176 - _ZN7cutlass13device_kernelINS_4conv6kernel13ConvUniversalINS1_16ConvProblemShapeILNS1_8OperatorE0ELi2EEENS1_10collective14CollectiveConvINS1_47MainloopSm100TmaUmmaWarpSpecializedImplicitGemmILS5_0ELi12ELi2ELi1ELi2EN4cute5tupleIJNSA_1CILi2EEENSC_ILi1EEESE_EEEEENSB_IJNSC_ILi64EEESH_NSB_IJNSC_ILi32EEEEEEEEENS_10tfloat32_tESL_NSA_8TiledMMAINSA_8MMA_AtomIJNSA_17SM100_MMA_TF32_SSISL_SL_fLi64ELi64ELNSA_4UMMA5MajorE0ELSQ_0ELNSP_7ScaleInE0ELSR_0EEEEEENSA_6LayoutINSB_IJSE_SE_SE_EEENSB_IJNSC_ILi0EEESW_SW_EEEEENSB_IJNSA_10UnderscoreESZ_SZ_EEEEENS7_6detail27Sm100ImplicitGemmTileTraitsINSA_20SM90_TMA_LOAD_IM2COLENSA_14ComposedLayoutINSA_7SwizzleILi3ELi4ELi3EEENSA_18smem_ptr_flag_bitsILi32EEENSU_INSB_IJNSC_ILi8EEESI_EEENSB_IJSI_SE_EEEEEEEvEENS13_INSA_23SM90_TMA_LOAD_MULTICASTES1E_vEEEENS_8epilogue10collective18CollectiveEpilogueINS1J_23Sm100TmaWarpSpecializedILi3ELi2ELi16ELb1ELb0EEEJSK_NSB_IJNSU_ISH_SE_EENSU_ISI_SE_EEEEESL_NSB_IJNSB_IJlllEEESE_SW_EEESL_S1S_NS1J_6fusion15FusionCallbacksIS1N_NS1T_17LinearCombinationISL_fSL_fLNS_15FloatRoundStyleE2EEESK_S1Q_JEEENSA_5SM1004TMEM4LOAD26SM100_TMEM_LOAD_16dp128b8xES14_S1E_NSA_17SM75_U32x4_LDSM_NENSA_21SM90_TMA_STORE_IM2COLES1E_NSA_17SM90_U32x4_STSM_NENSA_39AutoVectorizingCopyWithAssumedAlignmentILi128EEEEEEvvEEEEvNT_6ParamsE)
        .other          _ZN7cutlass13device_kernelINS_4conv6kernel13ConvUniversalINS1_16ConvProblemShapeILNS1_8OperatorE0ELi2EEENS1_10collective14CollectiveConvINS1_47MainloopSm100TmaUmmaWarpSpecializedImplicitGemmILS5_0ELi12ELi2ELi1ELi2EN4cute5tupleIJNSA_1CILi2EEENSC_ILi1EEESE_EEEEENSB_IJNSC_ILi64EEESH_NSB_IJNSC_ILi32EEEEEEEEENS_10tfloat32_tESL_NSA_8TiledMMAINSA_8MMA_AtomIJNSA_17SM100_MMA_TF32_SSISL_SL_fLi64ELi64ELNSA_4UMMA5MajorE0ELSQ_0ELNSP_7ScaleInE0ELSR_0EEEEEENSA_6LayoutINSB_IJSE_SE_SE_EEENSB_IJNSC_ILi0EEESW_SW_EEEEENSB_IJNSA_10UnderscoreESZ_SZ_EEEEENS7_6detail27Sm100ImplicitGemmTileTraitsINSA_20SM90_TMA_LOAD_IM2COLENSA_14ComposedLayoutINSA_7SwizzleILi3ELi4ELi3EEENSA_18smem_ptr_flag_bitsILi32EEENSU_INSB_IJNSC_ILi8EEESI_EEENSB_IJSI_SE_EEEEEEEvEENS13_INSA_23SM90_TMA_LOAD_MULTICASTES1E_vEEEENS_8epilogue10collective18CollectiveEpilogueINS1J_23Sm100TmaWarpSpecializedILi3ELi2ELi16ELb1ELb0EEEJSK_NSB_IJNSU_ISH_SE_EENSU_ISI_SE_EEEEESL_NSB_IJNSB_IJlllEEESE_SW_EEESL_S1S_NS1J_6fusion15FusionCallbacksIS1N_NS1T_17LinearCombinationISL_fSL_fLNS_15FloatRoundStyleE2EEESK_S1Q_JEEENSA_5SM1004TMEM4LOAD26SM100_TMEM_LOAD_16dp128b8xES14_S1E_NSA_17SM75_U32x4_LDSM_NENSA_21SM90_TMA_STORE_IM2COLES1E_NSA_17SM90_U32x4_STSM_NENSA_39AutoVectorizingCopyWithAssumedAlignmentILi128EEEEEEvvEEEEvNT_6ParamsE,@"STO_CUDA_ENTRY STV_DEFAULT"
_ZN7cutlass13device_kernelINS_4conv6kernel13ConvUniversalINS1_16ConvProblemShapeILNS1_8OperatorE0ELi2EEENS1_10collective14CollectiveConvINS1_47MainloopSm100TmaUmmaWarpSpecializedImplicitGemmILS5_0ELi12ELi2ELi1ELi2EN4cute5tupleIJNSA_1CILi2EEENSC_ILi1EEESE_EEEEENSB_IJNSC_ILi64EEESH_NSB_IJNSC_ILi32EEEEEEEEENS_10tfloat32_tESL_NSA_8TiledMMAINSA_8MMA_AtomIJNSA_17SM100_MMA_TF32_SSISL_SL_fLi64ELi64ELNSA_4UMMA5MajorE0ELSQ_0ELNSP_7ScaleInE0ELSR_0EEEEEENSA_6LayoutINSB_IJSE_SE_SE_EEENSB_IJNSC_ILi0EEESW_SW_EEEEENSB_IJNSA_10UnderscoreESZ_SZ_EEEEENS7_6detail27Sm100ImplicitGemmTileTraitsINSA_20SM90_TMA_LOAD_IM2COLENSA_14ComposedLayoutINSA_7SwizzleILi3ELi4ELi3EEENSA_18smem_ptr_flag_bitsILi32EEENSU_INSB_IJNSC_ILi8EEESI_EEENSB_IJSI_SE_EEEEEEEvEENS13_INSA_23SM90_TMA_LOAD_MULTICASTES1E_vEEEENS_8epilogue10collective18CollectiveEpilogueINS1J_23Sm100TmaWarpSpecializedILi3ELi2ELi16ELb1ELb0EEEJSK_NSB_IJNSU_ISH_SE_EENSU_ISI_SE_EEEEESL_NSB_IJNSB_IJlllEEESE_SW_EEESL_S1S_NS1J_6fusion15FusionCallbacksIS1N_NS1T_17LinearCombinationISL_fSL_fLNS_15FloatRoundStyleE2EEESK_S1Q_JEEENSA_5SM1004TMEM4LOAD26SM100_TMEM_LOAD_16dp128b8xES14_S1E_NSA_17SM75_U32x4_LDSM_NENSA_21SM90_TMA_STORE_IM2COLES1E_NSA_17SM90_U32x4_STSM_NENSA_39AutoVectorizingCopyWithAssumedAlignmentILi128EEEEEEvvEEEEvNT_6ParamsE:
[----:B------:R-:W1:Y:S01]  /*0000*/  LDC R1, c[0x0][0x37c] ;  /* 0x0000df00ff017b82 */ /* 0x000e620000000800 */
[----:B------:R-:W2:Y:S01]  /*0010*/  S2R R59, SR_TID.X ;  /* 0x00000000003b7919 */ /* 0x000ea20000002100 */
[----:B------:R-:W3:Y:S01]  /*0020*/  LDCU.64 UR8, c[0x0][0x890] ;  /* 0x00011200ff0877ac */ /* 0x000ee20008000a00 */
[----:B-1----:R-:W-:Y:S01]  /*0030*/  VIADD R1, R1, 0xfffffff8 ;  /* 0xfffffff801017836 */ /* 0x002fe20000000000 */
[----:B------:R-:W-:Y:S02]  /*0040*/  PRMT R60, RZ, 0x7610, R60 ;  /* 0x00007610ff3c7816 */ /* 0x000fe4000000003c */
[----:B------:R-:W-:Y:S01]  /*0050*/  ELECT P3, URZ, PT ;  /* 0x0000000000ff782f */ /* 0x000fe20003860000 */
[----:B---3--:R-:W-:-:S04]  /*0060*/  UISETP.NE.U32.AND UP0, UPT, UR8, URZ, UPT ;  /* 0x000000ff0800728c */ /* 0x008fc8000bf05070 */
[----:B------:R-:W-:Y:S01]  /*0070*/  UISETP.NE.AND.EX UP0, UPT, UR9, URZ, UPT, UP0 ;  /* 0x000000ff0900728c */ /* 0x000fe2000bf05300 */
[----:B--2---:R-:W-:-:S05]  /*0080*/  SHF.R.U32.HI R61, RZ, 0x5, R59 ;  /* 0x00000005ff3d7819 */ /* 0x004fca000001163b */
[----:B------:R-:W1:Y:S02]  /*0090*/  SHFL.IDX PT, R0, R61, RZ, 0x1f ;  /* 0x00001fff3d007589 */ /* 0x000e6400000e0000 */
[----:B-1----:R-:W-:Y:S01]  /*00a0*/  R2UR UR18, R0 ;  /* 0x00000000001272ca */ /* 0x002fe200000e0000 */
[----:B------:R-:W-:-:S14]  /*00b0*/  BRA.U UP0, `(.L_x_0) ;  /* 0x0000000100307547 */ /* 0x000fdc000b800000 */
[----:B------:R-:W1:Y:S02]  /*00c0*/  LDCU.64 UR4, c[0x0][0x888] ;  /* 0x00011100ff0477ac */ /* 0x000e640008000a00 */
[----:B-1----:R-:W-:-:S04]  /*00d0*/  UISETP.NE.U32.AND UP0, UPT, UR4, URZ, UPT ;  /* 0x000000ff0400728c */ /* 0x002fc8000bf05070 */
[----:B------:R-:W-:-:S09]  /*00e0*/  UISETP.NE.AND.EX UP0, UPT, UR5, URZ, UPT, UP0 ;  /* 0x000000ff0500728c */ /* 0x000fd2000bf05300 */
[----:B------:R-:W-:Y:S05]  /*00f0*/  BRA.U !UP0, `(.L_x_1) ;  /* 0x0000000108147547 */ /* 0x000fea000b800000 */
[----:B------:R-:W1:Y:S01]  /*0100*/  LDC.64 R2, c[0x0][0x888] ;  /* 0x00022200ff027b82 */ /* 0x000e620000000a00 */
[----:B------:R-:W1:Y:S02]  /*0110*/  LDCU.64 UR4, c[0x0][0x358] ;  /* 0x00006b00ff0477ac */ /* 0x000e640008000a00 */
[----:B-1----:R1:W5:Y:S01]  /*0120*/  LDG.E R27, desc[UR4][R2.64] ;  /* 0x00000004021b7981 */ /* 0x002362000c1e1900 */
[----:B------:R-:W-:Y:S01]  /*0130*/  HFMA2 R60, -RZ, RZ, 0, 5.9604644775390625e-08 ;  /* 0x00000001ff3c7431 */ /* 0x000fe200000001ff */
[----:B------:R-:W-:Y:S05]  /*0140*/  BRA `(.L_x_0) ;  /* 0x00000000000c7947 */ /* 0x000fea0003800000 */
.L_x_1:
[----:B------:R-:W1:Y:S01]  /*0150*/  LDCU UR4, c[0x0][0x880] ;  /* 0x00011000ff0477ac */ /* 0x000e620008000800 */
[----:B------:R-:W-:Y:S01]  /*0160*/  HFMA2 R60, -RZ, RZ, 0, 5.9604644775390625e-08 ;  /* 0x00000001ff3c7431 */ /* 0x000fe200000001ff */
[----:B-1----:R-:W-:-:S07]  /*0170*/  MOV R27, UR4 ;  /* 0x00000004001b7c02 */ /* 0x002fce0008000f00 */
.L_x_0:
[----:B------:R-:W2:Y:S02]  /*0180*/  LDCU.64 UR4, c[0x0][0x8b0] ;  /* 0x00011600ff0477ac */ /* 0x000ea40008000a00 */
[----:B--2---:R-:W-:-:S04]  /*0190*/  UISETP.NE.U32.AND UP0, UPT, UR4, URZ, UPT ;  /* 0x000000ff0400728c */ /* 0x004fc8000bf05070 */
[----:B------:R-:W-:-:S09]  /*01a0*/  UISETP.NE.AND.EX UP0, UPT, UR5, URZ, UPT, UP0 ;  /* 0x000000ff0500728c */ /* 0x000fd2000bf05300 */
[----:B------:R-:W-:Y:S05]  /*01b0*/  BRA.U UP0, `(.L_x_2) ;  /* 0x0000000100287547 */ /* 0x000fea000b800000 */
[----:B------:R-:W2:Y:S02]  /*01c0*/  LDCU.64 UR4, c[0x0][0x8a8] ;  /* 0x00011500ff0477ac */ /* 0x000ea40008000a00 */
[----:B--2---:R-:W-:-:S04]  /*01d0*/  UISETP.NE.U32.AND UP0, UPT, UR4, URZ, UPT ;  /* 0x000000ff0400728c */ /* 0x004fc8000bf05070 */
[----:B------:R-:W-:-:S09]  /*01e0*/  UISETP.NE.AND.EX UP0, UPT, UR5, URZ, UPT, UP0 ;  /* 0x000000ff0500728c */ /* 0x000fd2000bf05300 */
[----:B------:R-:W-:Y:S05]  /*01f0*/  BRA.U !UP0, `(.L_x_3) ;  /* 0x0000000108107547 */ /* 0x000fea000b800000 */
[----:B------:R-:W2:Y:S01]  /*0200*/  LDC.64 R24, c[0x0][0x8a8] ;  /* 0x00022a00ff187b82 */ /* 0x000ea20000000a00 */
[----:B------:R-:W2:Y:S02]  /*0210*/  LDCU.64 UR4, c[0x0][0x358] ;  /* 0x00006b00ff0477ac */ /* 0x000ea40008000a00 */
[----:B--2---:R2:W5:Y:S01]  /*0220*/  LDG.E R24, desc[UR4][R24.64] ;  /* 0x0000000418187981 */ /* 0x004562000c1e1900 */
[----:B------:R-:W-:Y:S05]  /*0230*/  BRA `(.L_x_2) ;  /* 0x0000000000087947 */ /* 0x000fea0003800000 */
.L_x_3:
[----:B------:R-:W2:Y:S02]  /*0240*/  LDCU UR4, c[0x0][0x8a0] ;  /* 0x00011400ff0477ac */ /* 0x000ea40008000800 */
[----:B--2---:R-:W-:Y:S02]  /*0250*/  MOV R24, UR4 ;  /* 0x0000000400187c02 */ /* 0x004fe40008000f00 */
.L_x_2:
[----:B------:R-:W-:Y:S01]  /*0260*/  IMAD.U32 R0, RZ, RZ, UR18 ;  /* 0x00000012ff007e24 */ /* 0x000fe2000f8e00ff */
[----:B------:R-:W-:Y:S04]  /*0270*/  BSSY.RECONVERGENT B0, `(.L_x_4) ;  /* 0x000000c000007945 */ /* 0x000fe80003800200 */
[C---:B------:R-:W-:Y:S02]  /*0280*/  ISETP.NE.OR P1, PT, R0.reuse, 0x1, !P3 ;  /* 0x000000010000780c */ /* 0x040fe40005f25670 */
[----:B------:R-:W-:-:S11]  /*0290*/  ISETP.NE.OR P0, PT, R0, 0x3, !P3 ;  /* 0x000000030000780c */ /* 0x000fd60005f05670 */
[----:B------:R-:W-:Y:S05]  /*02a0*/  @P1 BRA `(.L_x_5) ;  /* 0x0000000000201947 */ /* 0x000fea0003800000 */
[----:B------:R-:W3:Y:S02]  /*02b0*/  LDCU.64 UR4, c[0x0][0x348] ;  /* 0x00006900ff0477ac */ /* 0x000ee40008000a00 */
[----:B---3--:R-:W-:Y:S02]  /*02c0*/  UIADD3 UR6, UP1, UPT, UR4, 0x80, URZ ;  /* 0x0000008004067890 */ /* 0x008fe4000ff3e0ff */
[----:B------:R-:W-:Y:S02]  /*02d0*/  UIADD3 UR4, UP0, UPT, UR4, 0x180, URZ ;  /* 0x0000018004047890 */ /* 0x000fe4000ff1e0ff */
[----:B------:R-:W-:Y:S02]  /*02e0*/  UIADD3.X UR7, UPT, UPT, URZ, UR5, URZ, UP1, !UPT ;  /* 0x00000005ff077290 */ /* 0x000fe40008ffe4ff */
[----:B------:R-:W-:-:S07]  /*02f0*/  UIADD3.X UR5, UPT, UPT, URZ, UR5, URZ, UP0, !UPT ;  /* 0x00000005ff057290 */ /* 0x000fce00087fe4ff */
[----:B------:R3:W-:Y:S02]  /*0300*/  UTMACCTL.PF [UR6] ;  /* 0x00000000060079b9 */ /* 0x0007e40008040000 */
[----:B------:R3:W-:Y:S02]  /*0310*/  UTMACCTL.PF [UR4] ;  /* 0x00000000040079b9 */ /* 0x0007e40008040000 */
[----:B---3--:R-:W-:Y:S01]  /*0320*/  NOP ;  /* 0x0000000000007918 */ /* 0x008fe20000000000 */
.L_x_5:
[----:B------:R-:W-:Y:S05]  /*0330*/  BSYNC.RECONVERGENT B0 ;  /* 0x0000000000007941 */ /* 0x000fea0003800200 */
.L_x_4:
[----:B------:R-:W-:Y:S04]  /*0340*/  BSSY.RECONVERGENT B0, `(.L_x_6) ;  /* 0x000000a000007945 */ /* 0x000fe80003800200 */
        /* <DEDUP_REMOVED lines=9> */
.L_x_7:
[----:B------:R-:W-:Y:S05]  /*03e0*/  BSYNC.RECONVERGENT B0 ;  /* 0x0000000000007941 */ /* 0x000fea0003800200 */
.L_x_6:
[----:B------:R-:W3:Y:S01]  /*03f0*/  LDCU.64 UR4, c[0x0][0x888] ;  /* 0x00011100ff0477ac */ /* 0x000ee20008000a00 */
[----:B------:R-:W-:Y:S02]  /*0400*/  UISETP.EQ.U32.AND UP2, UPT, UR8, URZ, UPT ;  /* 0x000000ff0800728c */ /* 0x000fe4000bf42070 */
[----:B------:R-:W-:Y:S02]  /*0410*/  UPLOP3.LUT UP3, UPT, UPT, UPT, UPT, 0x80, 0x8 ;  /* 0x000000000008789c */ /* 0x000fe40003f6f070 */
[----:B---3--:R-:W-:-:S04]  /*0420*/  UISETP.NE.U32.AND UP0, UPT, UR4, URZ, UPT ;  /* 0x000000ff0400728c */ /* 0x008fc8000bf05070 */
[----:B------:R-:W-:-:S04]  /*0430*/  UISETP.NE.AND.EX UP1, UPT, UR5, URZ, UPT, UP0 ;  /* 0x000000ff0500728c */ /* 0x000fc8000bf25300 */
[----:B------:R-:W-:-:S04]  /*0440*/  UISETP.EQ.OR.EX UP4, UPT, UR9, URZ, !UP1, UP2 ;  /* 0x000000ff0900728c */ /* 0x000fc8000cf82720 */
[----:B------:R-:W-:-:S06]  /*0450*/  UP2UR UR4, UPR, URZ, 0x10 ;  /* 0x00000010ff047883 */ /* 0x000fcc0008000000 */
[----:B------:R-:W-:Y:S01]  /*0460*/  MOV R68, UR4 ;  /* 0x0000000400447c02 */ /* 0x000fe20008000f00 */
[----:B------:R-:W-:Y:S06]  /*0470*/  BRA.U !UP4, `(.L_x_8) ;  /* 0x000000010c207547 */ /* 0x000fec000b800000 */
[----:B------:R-:W-:Y:S01]  /*0480*/  UISETP.NE.U32.AND UP2, UPT, UR8, URZ, UPT ;  /* 0x000000ff0800728c */ /* 0x000fe2000bf45070 */
[----:B-----5:R-:W-:Y:S01]  /*0490*/  FSETP.NEU.AND P0, PT, R27, RZ, PT ;  /* 0x000000ff1b00720b */ /* 0x020fe20003f0d000 */
[----:B------:R-:W-:Y:S02]  /*04a0*/  USEL UR4, URZ, 0xffffffff, UP1 ;  /* 0xffffffffff047887 */ /* 0x000fe40008800000 */
[----:B------:R-:W-:-:S10]  /*04b0*/  UISETP.NE.AND.EX UP2, UPT, UR9, URZ, UPT, UP2 ;  /* 0x000000ff0900728c */ /* 0x000fd4000bf45320 */
[----:B------:R-:W-:Y:S01]  /*04c0*/  VOTEU.ANY UP0, P0 ;  /* 0x0000000000ff7886 */ /* 0x000fe20000000100 */
[----:B------:R-:W-:-:S04]  /*04d0*/  @!UP2 USEL UR4, URZ, 0xffffffff, UP0 ;  /* 0xffffffffff04a887 */ /* 0x000fc80008000000 */
[----:B------:R-:W-:-:S04]  /*04e0*/  ULOP3.LUT UR4, UR4, 0x1, URZ, 0xc0, !UPT ;  /* 0x0000000104047892 */ /* 0x000fc8000f8ec0ff */
[----:B------:R-:W-:-:S11]  /*04f0*/  UISETP.NE.U32.AND UP3, UPT, UR4, 0x1, UPT ;  /* 0x000000010400788c */ /* 0x000fd6000bf65070 */
.L_x_8:
[----:B-1----:R-:W1:Y:S02]  /*0500*/  SHFL.IDX PT, R2, R61, RZ, 0x1f ;  /* 0x00001fff3d027589 */ /* 0x002e6400000e0000 */
[----:B-1----:R-:W-:-:S13]  /*0510*/  ISETP.NE.AND P0, PT, R2, RZ, PT ;  /* 0x000000ff0200720c */ /* 0x002fda0003f05270 */
[----:B------:R-:W-:Y:S05]  /*0520*/  @P0 BRA `(.L_x_9) ;  /* 0x0000000000a40947 */ /* 0x000fea0003800000 */
[----:B------:R-:W-:Y:S01]  /*0530*/  ELECT P0, URZ, PT ;  /* 0x0000000000ff782f */ /* 0x000fe20003800000 */
[----:B------:R-:W-:-:S12]  /*0540*/  BSSY.RECONVERGENT B0, `(.L_x_9) ;  /* 0x0000027000007945 */ /* 0x000fd80003800200 */
[----:B------:R-:W-:Y:S05]  /*0550*/  @!P0 BRA `(.L_x_10) ;  /* 0x0000000000948947 */ /* 0x000fea0003800000 */
[----:B------:R-:W1:Y:S01]  /*0560*/  S2UR UR4, SR_CgaCtaId ;  /* 0x00000000000479c3 */ /* 0x000e620000008800 */
[----:B------:R-:W-:Y:S01]  /*0570*/  UMOV UR5, 0x400 ;  /* 0x0000040000057882 */ /* 0x000fe20000000000 */
[----:B------:R-:W-:Y:S01]  /*0580*/  UMOV UR8, 0x1 ;  /* 0x0000000100087882 */ /* 0x000fe20000000000 */
[----:B------:R-:W-:Y:S01]  /*0590*/  UMOV UR6, 0x2 ;  /* 0x0000000200067882 */ /* 0x000fe20000000000 */
[----:B------:R-:W-:-:S04]  /*05a0*/  UIADD3 UR8, UPT, UPT, -UR8, 0x100000, URZ ;  /* 0x0010000008087890 */ /* 0x000fc8000fffe1ff */
[----:B------:R-:W-:Y:S02]  /*05b0*/  USHF.L.U32 UR9, UR8, 0xb, URZ ;  /* 0x0000000b08097899 */ /* 0x000fe400080006ff */
[----:B------:R-:W-:Y:S02]  /*05c0*/  USHF.L.U32 UR8, UR8, 0x1, URZ ;  /* 0x0000000108087899 */ /* 0x000fe400080006ff */
[----:B------:R-:W-:-:S04]  /*05d0*/  UIADD3 UR6, UPT, UPT, -UR6, 0x100000, URZ ;  /* 0x0010000006067890 */ /* 0x000fc8000fffe1ff */
[----:B------:R-:W-:Y:S02]  /*05e0*/  USHF.L.U32 UR7, UR6, 0xb, URZ ;  /* 0x0000000b06077899 */ /* 0x000fe400080006ff */
[----:B------:R-:W-:Y:S02]  /*05f0*/  USHF.L.U32 UR6, UR6, 0x1, URZ ;  /* 0x0000000106067899 */ /* 0x000fe400080006ff */
[----:B-1----:R-:W-:Y:S01]  /*0600*/  ULEA UR4, UR4, UR5, 0x18 ;  /* 0x0000000504047291 */ /* 0x002fe2000f8ec0ff */
[----:B------:R-:W1:Y:S11]  /*0610*/  FENCE.VIEW.ASYNC.S ;  /* 0x00000000000073c6 */ /* 0x000e760000000000 */
[----:B-1----:R1:W3:Y:S01]  /*0620*/  SYNCS.EXCH.64 URZ, [UR4], UR8 ;  /* 0x0000000804ff75b2 */ /* 0x0022e20008000100 */
[----:B------:R1:W4:Y:S01]  /*0630*/  SYNCS.EXCH.64 URZ, [UR4+0x60], UR6 ;  /* 0x0000600604ff75b2 */ /* 0x0003220008000100 */
[----:B------:R1:W1:Y:S01]  /*0640*/  SYNCS.EXCH.64 URZ, [UR4+0x8], UR8 ;  /* 0x0000080804ff75b2 */ /* 0x0002620008000100 */
        /* <DEDUP_REMOVED lines=21> */
[----:B---3--:R-:W-:Y:S01]  /*07a0*/  NOP ;  /* 0x0000000000007918 */ /* 0x008fe20000000000 */
.L_x_10:
[----:B-1----:R-:W-:Y:S05]  /*07b0*/  BSYNC.RECONVERGENT B0 ;  /* 0x0000000000007941 */ /* 0x002fea0003800200 */
.L_x_9:
[----:B------:R-:W1:Y:S01]  /*07c0*/  SHFL.IDX PT, R2, R61, RZ, 0x1f ;  /* 0x00001fff3d027589 */ /* 0x000e6200000e0000 */
[----:B------:R-:W-:Y:S01]  /*07d0*/  NOP ;  /* 0x0000000000007918 */ /* 0x000fe20000000000 */
[----:B-1----:R-:W-:-:S13]  /*07e0*/  ISETP.NE.AND P0, PT, R2, 0x1, PT ;  /* 0x000000010200780c */ /* 0x002fda0003f05270 */
[----:B------:R-:W-:Y:S05]  /*07f0*/  @P0 BRA `(.L_x_11) ;  /* 0x0000000000500947 */ /* 0x000fea0003800000 */
        /* <DEDUP_REMOVED lines=9> */
[----:B------:R-:W-:Y:S01]  /*0890*/  USHF.L.U32 UR6, UR6, 0x1, URZ ;  /* 0x0000000106067899 */ /* 0x000fe200080006ff */
[----:B------:R-:W-:Y:S01]  /*08a0*/  ELECT P0, URZ, PT ;  /* 0x0000000000ff782f */ /* 0x000fe20003800000 */
[----:B-1----:R-:W-:Y:S01]  /*08b0*/  ULEA UR4, UR4, UR5, 0x18 ;  /* 0x0000000504047291 */ /* 0x002fe2000f8ec0ff */
[----:B------:R-:W1:Y:S11]  /*08c0*/  FENCE.VIEW.ASYNC.S ;  /* 0x00000000000073c6 */ /* 0x000e760000000000 */
[----:B-1----:R1:W3:Y:S01]  /*08d0*/  SYNCS.EXCH.64 URZ, [UR4+0xc0], UR8 ;  /* 0x0000c00804ff75b2 */ /* 0x0022e20008000100 */
[----:B------:R1:W1:Y:S01]  /*08e0*/  SYNCS.EXCH.64 URZ, [UR4+0xd8], UR6 ;  /* 0x0000d80604ff75b2 */ /* 0x0002620008000100 */
[----:B------:R1:W1:Y:S01]  /*08f0*/  SYNCS.EXCH.64 URZ, [UR4+0xc8], UR8 ;  /* 0x0000c80804ff75b2 */ /* 0x0002620008000100 */
[----:B------:R1:W1:Y:S01]  /*0900*/  SYNCS.EXCH.64 URZ, [UR4+0xe0], UR6 ;  /* 0x0000e00604ff75b2 */ /* 0x0002620008000100 */
[----:B------:R1:W1:Y:S01]  /*0910*/  SYNCS.EXCH.64 URZ, [UR4+0xd0], UR8 ;  /* 0x0000d00804ff75b2 */ /* 0x0002620008000100 */
[----:B------:R1:W1:Y:S01]  /*0920*/  SYNCS.EXCH.64 URZ, [UR4+0xe8], UR6 ;  /* 0x0000e80604ff75b2 */ /* 0x0002620008000100 */
[----:B------:R-:W-:Y:S01]  /*0930*/  NOP ;  /* 0x0000000000007918 */ /* 0x000fe20000000000 */
.L_x_11:
[----:B------:R-:W2:Y:S01]  /*0940*/  SHFL.IDX PT, R2, R61, RZ, 0x1f ;  /* 0x00001fff3d027589 */ /* 0x000ea200000e0000 */
[----:B------:R-:W-:Y:S01]  /*0950*/  NOP ;  /* 0x0000000000007918 */ /* 0x000fe20000000000 */
[----:B--2---:R-:W-:-:S13]  /*0960*/  ISETP.NE.AND P0, PT, R2, 0x3, PT ;  /* 0x000000030200780c */ /* 0x004fda0003f05270 */
[----:B------:R-:W-:Y:S05]  /*0970*/  @P0 BRA `(.L_x_12) ;  /* 0x0000000000300947 */ /* 0x000fea0003800000 */
[----:B-1----:R-:W1:Y:S01]  /*0980*/  S2UR UR4, SR_CgaCtaId ;  /* 0x00000000000479c3 */ /* 0x002e620000008800 */
[----:B------:R-:W-:Y:S01]  /*0990*/  UMOV UR6, 0x400 ;  /* 0x0000040000067882 */ /* 0x000fe20000000000 */
[----:B------:R-:W-:Y:S01]  /*09a0*/  UMOV UR5, 0x20 ;  /* 0x0000002000057882 */ /* 0x000fe20000000000 */
[----:B------:R-:W-:Y:S01]  /*09b0*/  ELECT P0, URZ, PT ;  /* 0x0000000000ff782f */ /* 0x000fe20003800000 */
[----:B-1----:R-:W-:Y:S02]  /*09c0*/  ULEA UR6, UR4, UR6, 0x18 ;  /* 0x0000000604067291 */ /* 0x002fe4000f8ec0ff */
[----:B------:R-:W-:-:S04]  /*09d0*/  UIADD3 UR4, UPT, UPT, -UR5, 0x100000, URZ ;  /* 0x0010000005047890 */ /* 0x000fc8000fffe1ff */
[----:B------:R-:W-:Y:S02]  /*09e0*/  USHF.L.U32 UR5, UR4, 0xb, URZ ;  /* 0x0000000b04057899 */ /* 0x000fe400080006ff */
[----:B------:R-:W-:Y:S01]  /*09f0*/  USHF.L.U32 UR4, UR4, 0x1, URZ ;  /* 0x0000000104047899 */ /* 0x000fe200080006ff */
[----:B------:R-:W1:Y:S11]  /*0a00*/  FENCE.VIEW.ASYNC.S ;  /* 0x00000000000073c6 */ /* 0x000e760000000000 */
[----:B-1----:R2:W1:Y:S01]  /*0a10*/  SYNCS.EXCH.64 URZ, [UR6+0xf0], UR4 ;  /* 0x0000f00406ff75b2 */ /* 0x0024620008000100 */
[----:B------:R2:W1:Y:S02]  /*0a20*/  SYNCS.EXCH.64 URZ, [UR6+0xf8], UR4 ;  /* 0x0000f80406ff75b2 */ /* 0x0004640008000100 */
[----:B--2---:R-:W-:Y:S01]  /*0a30*/  NOP ;  /* 0x0000000000007918 */ /* 0x004fe20000000000 */
.L_x_12:
[----:B------:R-:W2:Y:S01]  /*0a40*/  SHFL.IDX PT, R2, R61, RZ, 0x1f ;  /* 0x00001fff3d027589 */ /* 0x000ea200000e0000 */
[----:B------:R-:W-:Y:S01]  /*0a50*/  NOP ;  /* 0x0000000000007918 */ /* 0x000fe20000000000 */
[----:B--2---:R-:W-:-:S13]  /*0a60*/  ISETP.NE.AND P0, PT, R2, 0x4, PT ;  /* 0x000000040200780c */ /* 0x004fda0003f05270 */
[----:B------:R-:W-:Y:S05]  /*0a70*/  @P0 BRA `(.L_x_13) ;  /* 0x0000000000440947 */ /* 0x000fea0003800000 */
[----:B-1----:R-:W1:Y:S01]  /*0a80*/  S2UR UR6, SR_CgaCtaId ;  /* 0x00000000000679c3 */ /* 0x002e620000008800 */
[----:B------:R-:W-:Y:S01]  /*0a90*/  UMOV UR4, 0x1e0 ;  /* 0x000001e000047882 */ /* 0x000fe20000000000 */
[----:B------:R-:W-:Y:S01]  /*0aa0*/  UMOV UR5, 0x400 ;  /* 0x0000040000057882 */ /* 0x000fe20000000000 */
[----:B------:R-:W-:Y:S01]  /*0ab0*/  USEL UR4, UR4, 0x1a0, UP3 ;  /* 0x000001a004047887 */ /* 0x000fe20009800000 */
[----:B------:R-:W-:Y:S01]  /*0ac0*/  UMOV UR8, 0x1 ;  /* 0x0000000100087882 */ /* 0x000fe20000000000 */
[----:B------:R-:W-:Y:S01]  /*0ad0*/  ELECT P0, URZ, PT ;  /* 0x0000000000ff782f */ /* 0x000fe20003800000 */
[----:B------:R-:W-:-:S04]  /*0ae0*/  UIADD3 UR8, UPT, UPT, -UR8, 0x100000, URZ ;  /* 0x0010000008087890 */ /* 0x000fc8000fffe1ff */
[----:B------:R-:W-:Y:S02]  /*0af0*/  USHF.L.U32 UR9, UR8, 0xb, URZ ;  /* 0x0000000b08097899 */ /* 0x000fe400080006ff */
[----:B------:R-:W-:Y:S02]  /*0b00*/  USHF.L.U32 UR8, UR8, 0x1, URZ ;  /* 0x0000000108087899 */ /* 0x000fe400080006ff */
[----:B-1----:R-:W-:Y:S02]  /*0b10*/  ULEA UR6, UR6, UR5, 0x18 ;  /* 0x0000000506067291 */ /* 0x002fe4000f8ec0ff */
[----:B------:R-:W-:-:S04]  /*0b20*/  UIADD3 UR4, UPT, UPT, -UR4, 0x100000, URZ ;  /* 0x0010000004047890 */ /* 0x000fc8000fffe1ff */
[----:B------:R-:W-:Y:S02]  /*0b30*/  USHF.L.U32 UR5, UR4, 0xb, URZ ;  /* 0x0000000b04057899 */ /* 0x000fe400080006ff */
[----:B------:R-:W-:Y:S01]  /*0b40*/  USHF.L.U32 UR4, UR4, 0x1, URZ ;  /* 0x0000000104047899 */ /* 0x000fe200080006ff */
[----:B------:R-:W1:Y:S03]  /*0b50*/  FENCE.VIEW.ASYNC.S ;  /* 0x00000000000073c6 */ /* 0x000e660000000000 */
[----:B-1----:R2:W1:Y:S08]  /*0b60*/  SYNCS.EXCH.64 URZ, [UR6+0x100], UR8 ;  /* 0x0001000806ff75b2 */ /* 0x0024700008000100 */
[----:B------:R2:W1:Y:S02]  /*0b70*/  SYNCS.EXCH.64 URZ, [UR6+0x108], UR4 ;  /* 0x0001080406ff75b2 */ /* 0x0004640008000100 */
[----:B--2---:R-:W-:Y:S01]  /*0b80*/  NOP ;  /* 0x0000000000007918 */ /* 0x004fe20000000000 */
.L_x_13:
[----:B------:R-:W2:Y:S01]  /*0b90*/  SHFL.IDX PT, R2, R61, RZ, 0x1f ;  /* 0x00001fff3d027589 */ /* 0x000ea200000e0000 */
[----:B------:R-:W-:Y:S01]  /*0ba0*/  NOP ;  /* 0x0000000000007918 */ /* 0x000fe20000000000 */
[----:B--2---:R-:W-:-:S13]  /*0bb0*/  ISETP.NE.AND P0, PT, R2, 0x5, PT ;  /* 0x000000050200780c */ /* 0x004fda0003f05270 */
[----:B------:R-:W-:Y:S05]  /*0bc0*/  @P0 BRA `(.L_x_14) ;  /* 0x0000000000480947 */ /* 0x000fea0003800000 */
[----:B------:R-:W2:Y:S01]  /*0bd0*/  S2UR UR5, SR_CgaCtaId ;  /* 0x00000000000579c3 */ /* 0x000ea20000008800 */
[----:B-1----:R-:W-:Y:S01]  /*0be0*/  UMOV UR4, 0x400 ;  /* 0x0000040000047882 */ /* 0x002fe20000000000 */
        /* <DEDUP_REMOVED lines=9> */
[----:B--2---:R-:W-:Y:S01]  /*0c80*/  ULEA UR4, UR5, UR4, 0x18 ;  /* 0x0000000405047291 */ /* 0x004fe2000f8ec0ff */
[----:B------:R-:W1:Y:S11]  /*0c90*/  FENCE.VIEW.ASYNC.S ;  /* 0x00000000000073c6 */ /* 0x000e760000000000 */
[----:B-1----:R2:W1:Y:S01]  /*0ca0*/  SYNCS.EXCH.64 URZ, [UR4+0x110], UR8 ;  /* 0x0001100804ff75b2 */ /* 0x0024620008000100 */
[----:B------:R2:W1:Y:S01]  /*0cb0*/  SYNCS.EXCH.64 URZ, [UR4+0x120], UR6 ;  /* 0x0001200604ff75b2 */ /* 0x0004620008000100 */
[----:B------:R2:W1:Y:S01]  /*0cc0*/  SYNCS.EXCH.64 URZ, [UR4+0x118], UR8 ;  /* 0x0001180804ff75b2 */ /* 0x0004620008000100 */
[----:B------:R2:W1:Y:S02]  /*0cd0*/  SYNCS.EXCH.64 URZ, [UR4+0x128], UR6 ;  /* 0x0001280604ff75b2 */ /* 0x0004640008000100 */
[----:B--2---:R-:W-:Y:S01]  /*0ce0*/  NOP ;  /* 0x0000000000007918 */ /* 0x004fe20000000000 */
.L_x_14:
[----:B-1----:R-:W1:Y:S01]  /*0cf0*/  LDCU UR4, c[0x0][0x36c] ;  /* 0x00006d80ff0477ac */ /* 0x002e620008000800 */
[----:B------:R-:W-:Y:S01]  /*0d00*/  ISETP.NE.OR P3, PT, R0, 0x2, !P3 ;  /* 0x000000020000780c */ /* 0x000fe20005f65670 */
[----:B------:R-:W-:Y:S01]  /*0d10*/  NOP ;  /* 0x0000000000007918 */ /* 0x000fe20000000000 */
[----:B------:R-:W-:Y:S01]  /*0d20*/  LOP3.LUT R2, R59, 0x1f, RZ, 0xc0, !PT ;  /* 0x0000001f3b027812 */ /* 0x000fe200078ec0ff */
[----:B------:R-:W-:Y:S02]  /*0d30*/  UISETP.NE.AND UP4, UPT, UR18, 0x2, UPT ;  /* 0x000000021200788c */ /* 0x000fe4000bf85270 */
[----:B------:R-:W-:Y:S02]  /*0d40*/  UISETP.NE.AND UP5, UPT, UR18, URZ, UPT ;  /* 0x000000ff1200728c */ /* 0x000fe4000bfa5270 */
[----:B-1----:R-:W-:-:S09]  /*0d50*/  UISETP.EQ.U32.AND UP6, UPT, UR4, 0x1, UPT ;  /* 0x000000010400788c */ /* 0x002fd2000bfc2070 */
[----:B------:R-:W-:Y:S05]  /*0d60*/  BRA.U !UP6, `(.L_x_15) ;  /* 0x000000010e087547 */ /* 0x000fea000b800000 */
[----:B---34-:R-:W-:Y:S01]  /*0d70*/  UCGABAR_ARV ;  /* 0x00000000000079c7 */ /* 0x018fe20008000000 */
[----:B------:R-:W-:Y:S05]  /*0d80*/  BRA `(.L_x_16) ;  /* 0x0000000000047947 */ /* 0x000fea0003800000 */
.L_x_15:
[----:B---34-:R-:W-:Y:S01]  /*0d90*/  NOP ;  /* 0x0000000000007918 */ /* 0x018fe20000000000 */
.L_x_16:
[----:B------:R-:W1:Y:S01]  /*0da0*/  S2UR UR51, SR_CTAID.X ;  /* 0x00000000003379c3 */ /* 0x000e620000002500 */
[----:B------:R-:W-:-:S05]  /*0db0*/  CS2R.32 R67, SR_CgaSize ;  /* 0x0000000000437805 */ /* 0x000fca0000008a00 */
[----:B------:R-:W-:-:S05]  /*0dc0*/  IMAD R67, R67, -0xa0, RZ ;  /* 0xffffff6043437824 */ /* 0x000fca00078e02ff */
[----:B------:R-:W-:-:S14]  /*0dd0*/  R2UR UR5, R67 ;  /* 0x00000000430572ca */ /* 0x000fdc00000e0000 */
[----:B------:R-:W2:Y:S01]  /*0de0*/  LDCU UR5, c[0x0][UR5+0x2b0] ;  /* 0x00005600050577ac */ /* 0x000ea20008000800 */
[----:B------:R-:W-:-:S05]  /*0df0*/  CS2R.32 R67, SR_CgaSize ;  /* 0x0000000000437805 */ /* 0x000fca0000008a00 */
[----:B------:R-:W-:-:S05]  /*0e00*/  IMAD R67, R67, -0xa0, RZ ;  /* 0xffffff6043437824 */ /* 0x000fca00078e02ff */
[----:B------:R-:W-:-:S14]  /*0e10*/  R2UR UR4, R67 ;  /* 0x00000000430472ca */ /* 0x000fdc00000e0000 */
[----:B------:R-:W3:Y:S01]  /*0e20*/  LDCU UR4, c[0x0][UR4+0x2b4] ;  /* 0x00005680040477ac */ /* 0x000ee20008000800 */
[----:B------:R-:W4:Y:S01]  /*0e30*/  S2UR UR26, SR_CTAID.Y ;  /* 0x00000000001a79c3 */ /* 0x000f220000002600 */
[----:B------:R-:W-:-:S05]  /*0e40*/  CS2R.32 R67, SR_CgaSize ;  /* 0x0000000000437805 */ /* 0x000fca0000008a00 */
[----:B------:R-:W-:-:S05]  /*0e50*/  IMAD R67, R67, -0xa0, RZ ;  /* 0xffffff6043437824 */ /* 0x000fca00078e02ff */
[----:B------:R-:W-:-:S14]  /*0e60*/  R2UR UR7, R67 ;  /* 0x00000000430772ca */ /* 0x000fdc00000e0000 */
[----:B------:R-:W3:Y:S01]  /*0e70*/  LDCU UR7, c[0x0][UR7+0x2a0] ;  /* 0x00005400070777ac */ /* 0x000ee20008000800 */
[----:B------:R-:W-:-:S05]  /*0e80*/  CS2R.32 R67, SR_CgaSize ;  /* 0x0000000000437805 */ /* 0x000fca0000008a00 */
[----:B------:R-:W-:-:S05]  /*0e90*/  IMAD R67, R67, -0xa0, RZ ;  /* 0xffffff6043437824 */ /* 0x000fca00078e02ff */
[----:B------:R-:W-:-:S14]  /*0ea0*/  R2UR UR8, R67 ;  /* 0x00000000430872ca */ /* 0x000fdc00000e0000 */
[----:B------:R-:W3:Y:S01]  /*0eb0*/  LDCU UR8, c[0x0][UR8+0x2a4] ;  /* 0x00005480080877ac */ /* 0x000ee20008000800 */
[----:B------:R-:W3:Y:S01]  /*0ec0*/  S2UR UR9, SR_CgaCtaId ;  /* 0x00000000000979c3 */ /* 0x000ee20000008800 */
[----:B------:R-:W3:Y:S01]  /*0ed0*/  LDCU UR19, c[0x0][0xb24] ;  /* 0x00016480ff1377ac */ /* 0x000ee20008000800 */
[----:B------:R-:W3:Y:S01]  /*0ee0*/  LDCU UR39, c[0x0][0xb24] ;  /* 0x00016480ff2777ac */ /* 0x000ee20008000800 */
[----:B-1----:R-:W-:Y:S01]  /*0ef0*/  I2FP.F32.U32 R3, UR51 ;  /* 0x0000003300037c45 */ /* 0x002fe20008201000 */
[----:B------:R-:W1:Y:S04]  /*0f00*/  LDCU UR22, c[0x0][0xb30] ;  /* 0x00016600ff1677ac */ /* 0x000e680008000800 */
[----:B--2---:R-:W-:Y:S01]  /*0f10*/  FMUL R3, R3, UR5 ;  /* 0x0000000503037c20 */ /* 0x004fe20008400000 */
[----:B----4-:R-:W-:-:S05]  /*0f20*/  I2FP.F32.U32 R0, UR26 ;  /* 0x0000001a00007c45 */ /* 0x010fca0008201000 */
[----:B------:R-:W2:Y:S01]  /*0f30*/  F2I.U32.TRUNC.NTZ R3, R3 ;  /* 0x0000000300037305 */ /* 0x000ea2000020f000 */
[----:B---3--:R-:W-:Y:S01]  /*0f40*/  FMUL R0, R0, UR4 ;  /* 0x0000000400007c20 */ /* 0x008fe20008400000 */
[----:B------:R-:W-:-:S06]  /*0f50*/  USHF.L.U32 UR33, UR9, 0xa, URZ ;  /* 0x0000000a09217899 */ /* 0x000fcc00080006ff */
[----:B------:R-:W3:Y:S01]  /*0f60*/  F2I.U32.TRUNC.NTZ R0, R0 ;  /* 0x0000000000007305 */ /* 0x000ee2000020f000 */
[----:B------:R-:W-:Y:S01]  /*0f70*/  ULOP3.LUT UR33, UR33, 0x400, URZ, 0xc0, !UPT ;  /* 0x0000040021217892 */ /* 0x000fe2000f8ec0ff */
[----:B--2---:R-:W-:Y:S02]  /*0f80*/  R2UR UR4, R3 ;  /* 0x00000000030472ca */ /* 0x004fe400000e0000 */
[----:B---3--:R-:W-:Y:S02]  /*0f90*/  R2UR UR6, R0 ;  /* 0x00000000000672ca */ /* 0x008fe400000e0000 */
[----:B------:R-:W-:-:S09]  /*0fa0*/  PRMT R0, RZ, 0x7610, R0 ;  /* 0x00007610ff007816 */ /* 0x000fd20000000000 */
[----:B------:R-:W-:-:S04]  /*0fb0*/  UIADD3 UR5, UPT, UPT, -UR4, URZ, URZ ;  /* 0x000000ff04057290 */ /* 0x000fc8000fffe1ff */
[----:B------:R-:W-:Y:S02]  /*0fc0*/  UIMAD UR5, UR7, UR5, UR51 ;  /* 0x00000005070572a4 */ /* 0x000fe4000f8e0233 */
[----:B------:R-:W-:-:S04]  /*0fd0*/  UIADD3 UR4, UPT, UPT, -UR6, URZ, URZ ;  /* 0x000000ff06047290 */ /* 0x000fc8000fffe1ff */
[----:B------:R-:W-:Y:S01]  /*0fe0*/  IMAD.U32 R67, RZ, RZ, UR5 ;  /* 0x00000005ff437e24 */ /* 0x000fe2000f8e00ff */
[----:B------:R-:W-:-:S06]  /*0ff0*/  UIMAD UR4, UR8, UR4, UR26 ;  /* 0x00000004080472a4 */ /* 0x000fcc000f8e021a */
[----:B------:R-:W-:Y:S01]  /*1000*/  IMAD.U32 R66, RZ, RZ, UR4 ;  /* 0x00000004ff427e24 */ /* 0x000fe2000f8e00ff */
[----:B-1----:R-:W-:Y:S06]  /*1010*/  BRA.U UP5, `(.L_x_17) ;  /* 0x00000001052c7547 */ /* 0x002fec000b800000 */
[----:B------:R-:W-:Y:S02]  /*1020*/  R2UR UR4, R66 ;  /* 0x00000000420472ca */ /* 0x000fe400000e0000 */
[----:B------:R-:W-:-:S11]  /*1030*/  R2UR UR6, R67 ;  /* 0x00000000430672ca */ /* 0x000fd600000e0000 */
[----:B------:R-:W-:-:S04]  /*1040*/  UISETP.NE.AND UP0, UPT, UR4, URZ, UPT ;  /* 0x000000ff0400728c */ /* 0x000fc8000bf05270 */
[----:B------:R-:W-:-:S04]  /*1050*/  UISETP.EQ.OR UP0, UPT, UR6, URZ, !UP0 ;  /* 0x000000ff0600728c */ /* 0x000fc8000c702670 */
[----:B------:R-:W-:Y:S02]  /*1060*/  USEL UR5, URZ, 0x1, !UP0 ;  /* 0x00000001ff057887 */ /* 0x000fe4000c000000 */
[----:B------:R-:W-:-:S04]  /*1070*/  UISETP.NE.AND UP0, UPT, UR4, URZ, UPT ;  /* 0x000000ff0400728c */ /* 0x000fc8000bf05270 */
[----:B------:R-:W-:Y:S02]  /*1080*/  USEL UR4, URZ, 0x2, UP0 ;  /* 0x00000002ff047887 */ /* 0x000fe40008000000 */
[----:B------:R-:W-:-:S04]  /*1090*/  UISETP.NE.AND UP0, UPT, UR6, 0x1, UPT ;  /* 0x000000010600788c */ /* 0x000fc8000bf05270 */
[----:B------:R-:W-:-:S04]  /*10a0*/  USEL UR4, UR4, 0x2, UP0 ;  /* 0x0000000204047887 */ /* 0x000fc80008000000 */
[----:B------:R-:W-:-:S06]  /*10b0*/  UIADD3 UR4, UPT, UPT, UR5, UR4, URZ ;  /* 0x0000000405047290 */ /* 0x000fcc000fffe0ff */
[----:B------:R-:W-:-:S07]  /*10c0*/  IMAD.U32 R0, RZ, RZ, UR4 ;  /* 0x00000004ff007e24 */ /* 0x000fce000f8e00ff */
.L_x_17:
[----:B------:R-:W1:Y:S01]  /*10d0*/  S2UR UR52, SR_CTAID.Z ;  /* 0x00000000003479c3 */ /* 0x000e620000002700 */
[----:B------:R-:W-:-:S09]  /*10e0*/  UISETP.GE.AND UP0, UPT, UR19, 0x1, UPT ;  /* 0x000000011300788c */ /* 0x000fd2000bf06270 */
[----:B------:R-:W-:Y:S05]  /*10f0*/  BRA.U !UP0, `(.L_x_18) ;  /* 0x0000000108d47547 */ /* 0x000fea000b800000 */
[----:B------:R-:W2:Y:S01]  /*1100*/  LDCU.128 UR12, c[0x0][0xb10] ;  /* 0x00016200ff0c77ac */ /* 0x000ea20008000c00 */
[----:B------:R-:W3:Y:S01]  /*1110*/  LDCU UR20, c[0x0][0xb0c] ;  /* 0x00016180ff1477ac */ /* 0x000ee20008000800 */
[----:B------:R-:W4:Y:S01]  /*1120*/  LDCU UR6, c[0x0][0x370] ;  /* 0x00006e00ff0677ac */ /* 0x000f220008000800 */
[----:B------:R-:W1:Y:S01]  /*1130*/  LDCU UR7, c[0x0][0x374] ;  /* 0x00006e80ff0777ac */ /* 0x000e620008000800 */
[----:B------:R-:W1:Y:S01]  /*1140*/  LDCU UR21, c[0x0][0xb20] ;  /* 0x00016400ff1577ac */ /* 0x000e620008000800 */
[----:B--2---:R-:W-:Y:S02]  /*1150*/  UIMAD.WIDE.U32 UR4, UR51, UR12, URZ ;  /* 0x0000000c330472a5 */ /* 0x004fe4000f8e00ff */
[----:B---3--:R-:W-:Y:S01]  /*1160*/  UISETP.NE.AND UP0, UPT, UR20, 0x1, UPT ;  /* 0x000000011400788c */ /* 0x008fe2000bf05270 */
[----:B------:R-:W2:Y:S01]  /*1170*/  LDCU.64 UR8, c[0x0][0xb28] ;  /* 0x00016500ff0877ac */ /* 0x000ea20008000a00 */
[----:B----4-:R-:W-:-:S03]  /*1180*/  UIMAD.WIDE.U32 UR10, UR6, UR12, URZ ;  /* 0x0000000c060a72a5 */ /* 0x010fc6000f8e00ff */
[----:B------:R-:W-:Y:S01]  /*1190*/  UMOV UR4, UR5 ;  /* 0x0000000500047c82 */ /* 0x000fe20008000000 */
[----:B------:R-:W-:Y:S02]  /*11a0*/  UISETP.NE.AND UP2, UPT, UR19, 0x1, UPT ;  /* 0x000000011300788c */ /* 0x000fe4000bf45270 */
[----:B------:R-:W-:Y:S01]  /*11b0*/  USHF.R.U32.HI UR4, URZ, UR13, UR4 ;  /* 0x0000000dff047299 */ /* 0x000fe20008011604 */
[----:B------:R-:W-:Y:S01]  /*11c0*/  UMOV UR10, UR11 ;  /* 0x0000000b000a7c82 */ /* 0x000fe20008000000 */
[----:B------:R-:W-:Y:S02]  /*11d0*/  UIMAD.WIDE.U32 UR16, UR26, UR15, URZ ;  /* 0x0000000f1a1072a5 */ /* 0x000fe4000f8e00ff */
[----:B------:R-:W-:Y:S02]  /*11e0*/  USEL UR5, UR51, UR4, !UP0 ;  /* 0x0000000433057287 */ /* 0x000fe4000c000000 */
[----:B------:R-:W-:Y:S02]  /*11f0*/  @UP0 USHF.R.U32.HI UR6, URZ, UR13, UR10 ;  /* 0x0000000dff060299 */ /* 0x000fe4000801160a */
[----:B------:R-:W-:-:S02]  /*1200*/  UISETP.NE.AND UP0, UPT, UR14, 0x1, UPT ;  /* 0x000000010e00788c */ /* 0x000fc4000bf05270 */
[----:B-1----:R-:W-:Y:S02]  /*1210*/  UIMAD.WIDE.U32 UR10, UR7, UR15, URZ ;  /* 0x0000000f070a72a5 */ /* 0x002fe4000f8e00ff */
[----:B--2---:R-:W-:Y:S01]  /*1220*/  UIMAD.WIDE.U32 UR12, UR6, UR8, URZ ;  /* 0x00000008060c72a5 */ /* 0x004fe2000f8e00ff */
[----:B------:R-:W-:Y:S02]  /*1230*/  UMOV UR4, UR17 ;  /* 0x0000001100047c82 */ /* 0x000fe40008000000 */
[----:B------:R-:W-:Y:S02]  /*1240*/  USHF.R.U32.HI UR4, URZ, UR21, UR4 ;  /* 0x00000015ff047299 */ /* 0x000fe40008011604 */
[----:B------:R-:W-:Y:S02]  /*1250*/  UMOV UR10, UR11 ;  /* 0x0000000b000a7c82 */ /* 0x000fe40008000000 */
[----:B------:R-:W-:Y:S01]  /*1260*/  UMOV UR12, UR13 ;  /* 0x0000000d000c7c82 */ /* 0x000fe20008000000 */
[----:B------:R-:W-:-:S02]  /*1270*/  @UP0 USHF.R.U32.HI UR7, URZ, UR21, UR10 ;  /* 0x00000015ff070299 */ /* 0x000fc4000801160a */
[----:B------:R-:W-:Y:S02]  /*1280*/  USEL UR4, UR26, UR4, !UP0 ;  /* 0x000000041a047287 */ /* 0x000fe4000c000000 */
[----:B------:R-:W-:Y:S02]  /*1290*/  UIMAD.WIDE.U32 UR10, UR7, UR8, URZ ;  /* 0x00000008070a72a5 */ /* 0x000fe4000f8e00ff */
[----:B------:R-:W-:Y:S02]  /*12a0*/  @UP2 USHF.R.U32.HI UR6, URZ, UR9, UR12 ;  /* 0x00000009ff062299 */ /* 0x000fe4000801160c */
[----:B------:R-:W-:-:S03]  /*12b0*/  UIMAD.WIDE.U32 UR12, UR4, UR8, URZ ;  /* 0x00000008040c72a5 */ /* 0x000fc6000f8e00ff */
[----:B------:R-:W-:Y:S02]  /*12c0*/  UMOV UR10, UR11 ;  /* 0x0000000b000a7c82 */ /* 0x000fe40008000000 */
[----:B------:R-:W-:Y:S02]  /*12d0*/  @UP2 USHF.R.U32.HI UR7, URZ, UR9, UR10 ;  /* 0x00000009ff072299 */ /* 0x000fe4000801160a */
[----:B------:R-:W-:Y:S02]  /*12e0*/  UIMAD UR10, UR6, UR19, URZ ;  /* 0x00000013060a72a4 */ /* 0x000fe4000f8e02ff */
[----:B------:R-:W-:-:S04]  /*12f0*/  UIMAD UR7, UR7, UR19, URZ ;  /* 0x00000013070772a4 */ /* 0x000fc8000f8e02ff */
[----:B------:R-:W-:-:S03]  /*1300*/  UISETP.GE.AND UP0, UPT, UR4, UR7, UPT ;  /* 0x000000070400728c */ /* 0x000fc6000bf06270 */
[----:B------:R-:W-:Y:S01]  /*1310*/  UMOV UR7, UR13 ;  /* 0x0000000d00077c82 */ /* 0x000fe20008000000 */
[----:B------:R-:W-:Y:S02]  /*1320*/  UISETP.GE.OR UP0, UPT, UR5, UR10, UP0 ;  /* 0x0000000a0500728c */ /* 0x000fe40008706670 */
[----:B------:R-:W-:Y:S02]  /*1330*/  UIMAD.WIDE.U32 UR10, UR5, UR8, URZ ;  /* 0x00000008050a72a5 */ /* 0x000fe4000f8e00ff */
[----:B------:R-:W-:Y:S02]  /*1340*/  USHF.R.U32.HI UR7, URZ, UR9, UR7 ;  /* 0x00000009ff077299 */ /* 0x000fe40008011607 */
[----:B------:R-:W-:Y:S02]  /*1350*/  UIADD3 UR10, UPT, UPT, -UR4, URZ, URZ ;  /* 0x000000ff040a7290 */ /* 0x000fe4000fffe1ff */
[----:B------:R-:W-:Y:S02]  /*1360*/  USEL UR7, UR4, UR7, !UP2 ;  /* 0x0000000704077287 */ /* 0x000fe4000d000000 */
[----:B------:R-:W-:Y:S01]  /*1370*/  UIMAD UR10, UR14, UR10, UR26 ;  /* 0x0000000a0e0a72a4 */ /* 0x000fe2000f8e021a */
[----:B------:R-:W-:Y:S01]  /*1380*/  @!UP0 UMOV UR8, UR11 ;  /* 0x0000000b00088c82 */ /* 0x000fe20008000000 */
[----:B------:R-:W-:-:S02]  /*1390*/  UIADD3 UR11, UPT, UPT, -UR5, URZ, URZ ;  /* 0x000000ff050b7290 */ /* 0x000fc4000fffe1ff */
[----:B------:R-:W-:Y:S02]  /*13a0*/  @!UP0 USHF.R.U32.HI UR8, URZ, UR9, UR8 ;  /* 0x00000009ff088299 */ /* 0x000fe40008011608 */
[----:B------:R-:W-:Y:S02]  /*13b0*/  UIADD3 UR9, UPT, UPT, -UR7, URZ, URZ ;  /* 0x000000ff07097290 */ /* 0x000fe4000fffe1ff */
[----:B------:R-:W-:Y:S02]  /*13c0*/  @!UP0 USEL UR8, UR5, UR8, !UP2 ;  /* 0x0000000805088287 */ /* 0x000fe4000d000000 */
[----:B------:R-:W-:Y:S02]  /*13d0*/  UIMAD UR9, UR19, UR9, UR4 ;  /* 0x00000009130972a4 */ /* 0x000fe4000f8e0204 */
[----:B------:R-:W-:Y:S02]  /*13e0*/  @!UP0 UIADD3 UR7, UPT, UPT, UR7, -UR8, URZ ;  /* 0x8000000807078290 */ /* 0x000fe4000fffe0ff */
[----:B------:R-:W-:-:S02]  /*13f0*/  @!UP0 UIMAD UR6, UR9, UR6, UR8 ;  /* 0x00000006090682a4 */ /* 0x000fc4000f8e0208 */
[----:B------:R-:W-:Y:S02]  /*1400*/  @!UP0 UIMAD UR4, UR7, UR19, UR5 ;  /* 0x00000013070482a4 */ /* 0x000fe4000f8e0205 */
[----:B------:R-:W-:Y:S02]  /*1410*/  UIMAD UR51, UR20, UR11, UR51 ;  /* 0x0000000b143372a4 */ /* 0x000fe4000f8e0233 */
[----:B------:R-:W-:Y:S01]  /*1420*/  UIMAD UR26, UR4, UR14, UR10 ;  /* 0x0000000e041a72a4 */ /* 0x000fe2000f8e020a */
[----:B------:R-:W-:Y:S02]  /*1430*/  @!UP0 UMOV UR5, UR6 ;  /* 0x0000000600058c82 */ /* 0x000fe40008000000 */
[----:B------:R-:W-:-:S12]  /*1440*/  UIMAD UR51, UR5, UR20, UR51 ;  /* 0x00000014053372a4 */ /* 0x000fd8000f8e0233 */
.L_x_18:
[----:B------:R-:W-:-:S09]  /*1450*/  UISETP.NE.AND UP0, UPT, UR22, 0x1, UPT ;  /* 0x000000011600788c */ /* 0x000fd2000bf05270 */
[----:B------:R-:W-:Y:S05]  /*1460*/  BRA.U UP0, `(.L_x_19) ;  /* 0x0000000100407547 */ /* 0x000fea000b800000 */
[----:B------:R-:W2:Y:S01]  /*1470*/  LDCU.128 UR8, c[0x0][0xb10] ;  /* 0x00016200ff0877ac */ /* 0x000ea20008000c00 */
[----:B------:R-:W3:Y:S01]  /*1480*/  LDCU UR12, c[0x0][0xb0c] ;  /* 0x00016180ff0c77ac */ /* 0x000ee20008000800 */
[----:B------:R-:W4:Y:S01]  /*1490*/  LDCU UR13, c[0x0][0xb20] ;  /* 0x00016400ff0d77ac */ /* 0x000f220008000800 */
[----:B--2---:R-:W-:Y:S02]  /*14a0*/  UIMAD.WIDE.U32 UR4, UR51, UR8, URZ ;  /* 0x00000008330472a5 */ /* 0x004fe4000f8e00ff */
[----:B------:R-:W-:Y:S02]  /*14b0*/  UIMAD.WIDE.U32 UR6, UR26, UR11, URZ ;  /* 0x0000000b1a0672a5 */ /* 0x000fe4000f8e00ff */
[----:B---3--:R-:W-:Y:S02]  /*14c0*/  UISETP.NE.AND UP0, UPT, UR12, 0x1, UPT ;  /* 0x000000010c00788c */ /* 0x008fe4000bf05270 */
[----:B------:R-:W-:-:S03]  /*14d0*/  USHF.R.U32.HI UR5, URZ, UR9, UR5 ;  /* 0x00000009ff057299 */ /* 0x000fc60008011605 */
[----:B------:R-:W-:Y:S01]  /*14e0*/  UMOV UR4, UR7 ;  /* 0x0000000700047c82 */ /* 0x000fe20008000000 */
[----:B------:R-:W-:Y:S02]  /*14f0*/  USEL UR5, UR51, UR5, !UP0 ;  /* 0x0000000533057287 */ /* 0x000fe4000c000000 */
[----:B------:R-:W-:Y:S02]  /*1500*/  UISETP.NE.AND UP0, UPT, UR10, 0x1, UPT ;  /* 0x000000010a00788c */ /* 0x000fe4000bf05270 */
[----:B----4-:R-:W-:-:S04]  /*1510*/  USHF.R.U32.HI UR4, URZ, UR13, UR4 ;  /* 0x0000000dff047299 */ /* 0x010fc80008011604 */
[----:B------:R-:W-:-:S04]  /*1520*/  USEL UR4, UR26, UR4, !UP0 ;  /* 0x000000041a047287 */ /* 0x000fc8000c000000 */
[----:B------:R-:W-:Y:S02]  /*1530*/  UIADD3 UR6, UPT, UPT, UR5, -UR4, URZ ;  /* 0x8000000405067290 */ /* 0x000fe4000fffe0ff */
[----:B------:R-:W-:Y:S02]  /*1540*/  UIADD3 UR4, UPT, UPT, -UR5, UR4, URZ ;  /* 0x0000000405047290 */ /* 0x000fe4000fffe1ff */
[----:B------:R-:W-:Y:S02]  /*1550*/  UIMAD UR26, UR6, UR10, UR26 ;  /* 0x0000000a061a72a4 */ /* 0x000fe4000f8e021a */
[----:B------:R-:W-:-:S12]  /*1560*/  UIMAD UR51, UR4, UR12, UR51 ;  /* 0x0000000c043372a4 */ /* 0x000fd8000f8e0233 */
.L_x_19:
[----:B------:R-:W-:Y:S01]  /*1570*/  UISETP.NE.AND UP0, UPT, UR18, 0x2, UPT ;  /* 0x000000021200788c */ /* 0x000fe2000bf05270 */
[----:B------:R-:W-:Y:S09]  /*1580*/  BRA.U !UP6, `(.L_x_20) ;  /* 0x000000010e0c7547 */ /* 0x000ff2000b800000 */
[----:B------:R-:W-:Y:S01]  /*1590*/  UCGABAR_WAIT ;  /* 0x0000000000007dc7 */ /* 0x000fe20008000000 */
[----:B------:R-:W-:Y:S01]  /*15a0*/  CCTL.IVALL ;  /* 0x00000000ff00798f */ /* 0x000fe20002000000 */
[----:B------:R-:W-:Y:S05]  /*15b0*/  BRA `(.L_x_21) ;  /* 0x0000000000047947 */ /* 0x000fea0003800000 */
.L_x_20:
[----:B------:R-:W-:Y:S06]  /*15c0*/  BAR.SYNC.DEFER_BLOCKING 0x0 ;  /* 0x0000000000007b1d */ /* 0x000fec0000010000 */
.L_x_21:
[----:B------:R-:W-:Y:S05]  /*15d0*/  BRA.U UP0, `(.L_x_22) ;  /* 0x0000001900dc7547 */ /* 0x000fea000b800000 */
[----:B------:R-:W2:Y:S01]  /*15e0*/  LDCU UR5, c[0x0][0x388] ;  /* 0x00007100ff0577ac */ /* 0x000ea20008000800 */
[----:B------:R-:W3:Y:S01]  /*15f0*/  S2UR UR7, SR_CgaCtaId ;  /* 0x00000000000779c3 */ /* 0x000ee20000008800 */
[----:B------:R-:W-:Y:S01]  /*1600*/  PLOP3.LUT P1, PT, PT, PT, UP3, 0x80, 0x8 ;  /* 0x000000000008781c */ /* 0x000fe20003f2f038 */
[----:B------:R-:W-:Y:S01]  /*1610*/  IMAD.MOV.U32 R3, RZ, RZ, 0x1 ;  /* 0x00000001ff037424 */ /* 0x000fe200078e00ff */
[----:B------:R-:W4:Y:S01]  /*1620*/  LDCU UR6, c[0x0][0x38c] ;  /* 0x00007180ff0677ac */ /* 0x000f220008000800 */
[----:B------:R-:W-:Y:S01]  /*1630*/  ISETP.EQ.OR P2, PT, R2, RZ, P3 ;  /* 0x000000ff0200720c */ /* 0x000fe20001f42670 */
[----:B------:R-:W-:Y:S01]  /*1640*/  IMAD.MOV.U32 R2, RZ, RZ, RZ ;  /* 0x000000ffff027224 */ /* 0x000fe200078e00ff */
[----:B------:R-:W-:Y:S01]  /*1650*/  PLOP3.LUT P1, PT, P1, PT, PT, 0x8, 0x80 ;  /* 0x000000000080781c */ /* 0x000fe20000f2e170 */
[----:B------:R-:W4:Y:S01]  /*1660*/  LDCU UR49, c[0x0][0x390] ;  /* 0x00007200ff3177ac */ /* 0x000f220008000800 */
[----:B------:R-:W-:Y:S02]  /*1670*/  UISETP.NE.AND UP1, UPT, UR18, URZ, UPT ;  /* 0x000000ff1200728c */ /* 0x000fe4000bf25270 */
[----:B------:R-:W-:Y:S01]  /*1680*/  USEL UR32, URZ, 0x1, UP4 ;  /* 0x00000001ff207887 */ /* 0x000fe2000a000000 */
[----:B------:R-:W1:Y:S01]  /*1690*/  LDCU UR48, c[0x0][0x370] ;  /* 0x00006e00ff3077ac */ /* 0x000e620008000800 */
[----:B--2---:R-:W-:Y:S01]  /*16a0*/  UIADD3 UR5, UPT, UPT, UR5, 0x1f, URZ ;  /* 0x0000001f05057890 */ /* 0x004fe2000fffe0ff */
[----:B------:R-:W2:Y:S03]  /*16b0*/  LDCU.64 UR36, c[0x0][0x348] ;  /* 0x00006900ff2477ac */ /* 0x000ea60008000a00 */
[----:B------:R-:W-:Y:S01]  /*16c0*/  USHF.R.S32.HI UR4, URZ, 0x1f, UR5 ;  /* 0x0000001fff047899 */ /* 0x000fe20008011405 */
[----:B------:R-:W2:Y:S03]  /*16d0*/  LDCU UR47, c[0x0][0x374] ;  /* 0x00006e80ff2f77ac */ /* 0x000ea60008000800 */
[----:B------:R-:W-:-:S02]  /*16e0*/  ULEA.HI UR4, UR4, UR5, URZ, 0x5 ;  /* 0x0000000504047291 */ /* 0x000fc4000f8f28ff */
[----:B---3--:R-:W-:Y:S02]  /*16f0*/  USHF.L.U32 UR5, UR7, 0x5, URZ ;  /* 0x0000000507057899 */ /* 0x008fe400080006ff */
[----:B------:R-:W-:Y:S02]  /*1700*/  USHF.R.S32.HI UR4, URZ, 0x5, UR4 ;  /* 0x00000005ff047899 */ /* 0x000fe40008011404 */
[----:B-1----:R-:W-:Y:S02]  /*1710*/  ULOP3.LUT UR52, UR5, 0x20, URZ, 0xe2, !UPT ;  /* 0x0000002005347892 */ /* 0x002fe4000f8ee2ff */
[----:B----4-:R-:W-:Y:S02]  /*1720*/  UIMAD UR4, UR4, UR6, URZ ;  /* 0x00000006040472a4 */ /* 0x010fe4000f8e02ff */
[----:B------:R-:W-:Y:S02]  /*1730*/  USEL UR32, UR32, 0x2, UP1 ;  /* 0x0000000220207887 */ /* 0x000fe40008800000 */
[----:B------:R-:W-:Y:S01]  /*1740*/  UIMAD UR49, UR4, UR49, URZ ;  /* 0x00000031043172a4 */ /* 0x000fe2000f8e02ff */
[----:B------:R-:W-:Y:S01]  /*1750*/  UMOV UR25, URZ ;  /* 0x000000ff00197c82 */ /* 0x000fe20008000000 */
[----:B------:R-:W-:-:S02]  /*1760*/  UMOV UR30, URZ ;  /* 0x000000ff001e7c82 */ /* 0x000fc40008000000 */
[----:B------:R-:W-:Y:S02]  /*1770*/  UISETP.NE.AND UP2, UPT, UR49, URZ, UPT ;  /* 0x000000ff3100728c */ /* 0x000fe4000bf45270 */
[----:B------:R-:W-:Y:S01]  /*1780*/  UISETP.LT.U32.AND UP0, UPT, UR49, 0xc, UPT ;  /* 0x0000000c3100788c */ /* 0x000fe2000bf01070 */
[----:B------:R-:W-:-:S03]  /*1790*/  UMOV UR34, URZ ;  /* 0x000000ff00227c82 */ /* 0x000fc60008000000 */
[----:B------:R-:W-:-:S04]  /*17a0*/  USEL UR4, UR49, 0xc, UP0 ;  /* 0x0000000c31047887 */ /* 0x000fc80008000000 */
[----:B------:R-:W-:Y:S02]  /*17b0*/  UIADD3 UR5, UPT, UPT, UR4, -0x1, URZ ;  /* 0xffffffff04057890 */ /* 0x000fe4000fffe0ff */
[----:B------:R-:W-:Y:S02]  /*17c0*/  @!UP2 UIADD3 UR5, UPT, UPT, UR4, URZ, URZ ;  /* 0x000000ff0405a290 */ /* 0x000fe4000fffe0ff */
[----:B------:R-:W-:Y:S02]  /*17d0*/  UIADD3 UR46, UPT, UPT, UR49, -UR4, URZ ;  /* 0x80000004312e7290 */ /* 0x000fe4000fffe0ff */
[----:B--2---:R-:W-:-:S12]  /*17e0*/  UIADD3 UR50, UPT, UPT, UR5, 0x1, URZ ;  /* 0x0000000105327890 */ /* 0x004fd8000fffe0ff */
.L_x_40:
[----:B------:R-:W1:Y:S01]  /*17f0*/  S2UR UR24, SR_CgaCtaId ;  /* 0x00000000001879c3 */ /* 0x000e620000008800 */
[----:B------:R-:W-:Y:S01]  /*1800*/  UMOV UR4, 0x400 ;  /* 0x0000040000047882 */ /* 0x000fe20000000000 */
[----:B------:R-:W-:Y:S01]  /*1810*/  SHF.L.U32 R0, R3, 0x1f, RZ ;  /* 0x0000001f03007819 */ /* 0x000fe200000006ff */
[----:B------:R-:W-:Y:S02]  /*1820*/  UISETP.NE.AND UP0, UPT, UR49, URZ, UPT ;  /* 0x000000ff3100728c */ /* 0x000fe4000bf05270 */
[----:B------:R-:W-:Y:S02]  /*1830*/  USHF.L.U32 UR35, UR51, 0x6, URZ ;  /* 0x0000000633237899 */ /* 0x000fe400080006ff */
[----:B------:R-:W-:Y:S01]  /*1840*/  ULEA UR19, UR26, UR52, 0x6 ;  /* 0x000000341a137291 */ /* 0x000fe2000f8e30ff */
[----:B------:R-:W-:Y:S01]  /*1850*/  UMOV UR23, URZ ;  /* 0x000000ff00177c82 */ /* 0x000fe20008000000 */
[----:B------:R-:W-:Y:S01]  /*1860*/  UMOV UR21, URZ ;  /* 0x000000ff00157c82 */ /* 0x000fe20008000000 */
[----:B------:R-:W-:Y:S01]  /*1870*/  UMOV UR20, URZ ;  /* 0x000000ff00147c82 */ /* 0x000fe20008000000 */
[----:B-1----:R-:W-:-:S04]  /*1880*/  ULEA UR24, UR24, UR4, 0x18 ;  /* 0x0000000418187291 */ /* 0x002fc8000f8ec0ff */
[----:B------:R-:W-:-:S09]  /*1890*/  ULEA UR4, UR25, UR24, 0x3 ;  /* 0x0000001819047291 */ /* 0x000fd2000f8e18ff */
[----:B------:R1:W2:Y:S01]  /*18a0*/  SYNCS.PHASECHK.TRANS64.TRYWAIT P0, [UR4+0x60], R0 ;  /* 0x00006000ff0075a7 */ /* 0x0002a20008001104 */
[----:B------:R-:W-:Y:S05]  /*18b0*/  BRA.U !UP0, `(.L_x_23) ;  /* 0x00000005085c7547 */ /* 0x000fea000b800000 */
[----:B------:R-:W3:Y:S01]  /*18c0*/  LDCU.128 UR8, c[0x0][0x480] ;  /* 0x00009000ff0877ac */ /* 0x000ee20008000c00 */
[----:B------:R-:W4:Y:S01]  /*18d0*/  LDCU.64 UR12, c[0x0][0x490] ;  /* 0x00009200ff0c77ac */ /* 0x000f220008000a00 */
[----:B------:R-:W1:Y:S01]  /*18e0*/  LDCU.64 UR20, c[0x0][0x4b0] ;  /* 0x00009600ff1477ac */ /* 0x000e620008000a00 */
[----:B------:R-:W1:Y:S01]  /*18f0*/  LDCU.64 UR16, c[0x0][0x4d0] ;  /* 0x00009a00ff1077ac */ /* 0x000e620008000a00 */
[----:B------:R-:W1:Y:S01]  /*1900*/  LDCU UR44, c[0x0][0x390] ;  /* 0x00007200ff2c77ac */ /* 0x000e620008000800 */
[----:B---3--:R-:W-:Y:S02]  /*1910*/  UIMAD.WIDE.U32 UR4, UR35, UR9, URZ ;  /* 0x00000009230472a5 */ /* 0x008fe4000f8e00ff */
[----:B------:R-:W-:Y:S01]  /*1920*/  UISETP.NE.AND UP0, UPT, UR8, 0x1, UPT ;  /* 0x000000010800788c */ /* 0x000fe2000bf05270 */
[----:B------:R-:W3:Y:S04]  /*1930*/  LDCU UR45, c[0x0][0x38c] ;  /* 0x00007180ff2d77ac */ /* 0x000ee80008000800 */
[----:B------:R-:W-:Y:S01]  /*1940*/  UMOV UR4, UR5 ;  /* 0x0000000500047c82 */ /* 0x000fe20008000000 */
[----:B------:R-:W1:Y:S01]  /*1950*/  LDCU.64 UR14, c[0x0][0x4b8] ;  /* 0x00009700ff0e77ac */ /* 0x000e620008000a00 */
[----:B------:R-:W-:-:S02]  /*1960*/  USHF.R.U32.HI UR6, URZ, UR10, UR4 ;  /* 0x0000000aff067299 */ /* 0x000fc40008011604 */
[----:B------:R-:W-:Y:S02]  /*1970*/  UIADD3 UR34, UPT, UPT, UR50, UR30, URZ ;  /* 0x0000001e32227290 */ /* 0x000fe4000fffe0ff */
[----:B------:R-:W-:Y:S02]  /*1980*/  USEL UR6, UR35, UR6, !UP0 ;  /* 0x0000000623067287 */ /* 0x000fe4000c000000 */
[----:B------:R-:W-:Y:S02]  /*1990*/  UISETP.NE.AND UP0, UPT, UR11, 0x1, UPT ;  /* 0x000000010b00788c */ /* 0x000fe4000bf05270 */
[----:B----4-:R-:W-:Y:S02]  /*19a0*/  UIMAD.WIDE.U32 UR4, UR6, UR12, URZ ;  /* 0x0000000c060472a5 */ /* 0x010fe4000f8e00ff */
[----:B------:R-:W-:Y:S01]  /*19b0*/  UIADD3 UR7, UPT, UPT, -UR6, URZ, URZ ;  /* 0x000000ff06077290 */ /* 0x000fe2000fffe1ff */
[----:B------:R-:W-:-:S03]  /*19c0*/  UMOV UR23, URZ ;  /* 0x000000ff00177c82 */ /* 0x000fc60008000000 */
[----:B------:R-:W-:Y:S01]  /*19d0*/  UIMAD UR7, UR8, UR7, UR35 ;  /* 0x00000007080772a4 */ /* 0x000fe2000f8e0223 */
[----:B------:R-:W-:Y:S02]  /*19e0*/  UMOV UR4, UR5 ;  /* 0x0000000500047c82 */ /* 0x000fe40008000000 */
[----:B------:R-:W-:Y:S02]  /*19f0*/  USHF.R.U32.HI UR13, URZ, UR13, UR4 ;  /* 0x0000000dff0d7299 */ /* 0x000fe40008011604 */
[----:B------:R-:W4:Y:S02]  /*1a00*/  LDCU.64 UR4, c[0x0][0x4d8] ;  /* 0x00009b00ff0477ac */ /* 0x000f240008000a00 */
[----:B------:R-:W-:-:S04]  /*1a10*/  USEL UR13, UR6, UR13, !UP0 ;  /* 0x0000000d060d7287 */ /* 0x000fc8000c000000 */
[----:B------:R-:W-:-:S04]  /*1a20*/  UIADD3 UR12, UPT, UPT, -UR13, URZ, URZ ;  /* 0x000000ff0d0c7290 */ /* 0x000fc8000fffe1ff */
[----:B------:R-:W-:Y:S02]  /*1a30*/  UIMAD UR12, UR11, UR12, UR6 ;  /* 0x0000000c0b0c72a4 */ /* 0x000fe4000f8e0206 */
[----:B-1----:R-:W-:Y:S02]  /*1a40*/  UIMAD UR11, UR7, UR20, UR16 ;  /* 0x00000014070b72a4 */ /* 0x002fe4000f8e0210 */
[----:B------:R-:W-:Y:S01]  /*1a50*/  UIMAD UR12, UR12, UR21, UR17 ;  /* 0x000000150c0c72a4 */ /* 0x000fe2000f8e0211 */
[----:B------:R-:W-:Y:S01]  /*1a60*/  UMOV UR6, UR25 ;  /* 0x0000001900067c82 */ /* 0x000fe20008000000 */
[----:B------:R-:W-:Y:S01]  /*1a70*/  UMOV UR20, URZ ;  /* 0x000000ff00147c82 */ /* 0x000fe20008000000 */
[----:B---3--:R-:W-:-:S09]  /*1a80*/  UMOV UR21, URZ ;  /* 0x000000ff00157c82 */ /* 0x008fd20008000000 */
.L_x_29:
[----:B------:R-:W-:Y:S01]  /*1a90*/  @!P3 MOV R4, 0x4000 ;  /* 0x000040000004b802 */ /* 0x000fe20000000f00 */
[----:B------:R-:W-:Y:S01]  /*1aa0*/  ULEA UR9, UR6, UR24, 0x3 ;  /* 0x0000001806097291 */ /* 0x000fe2000f8e18ff */
[----:B-12---:R-:W-:Y:S11]  /*1ab0*/  @P0 BRA `(.L_x_24) ;  /* 0x00000000000c0947 */ /* 0x006ff60003800000 */
[----:B------:R-:W-:Y:S04]  /*1ac0*/  SHF.L.U32 R5, R3, 0x1f, RZ ;  /* 0x0000001f03057819 */ /* 0x000fe800000006ff */
[----:B------:R-:W1:Y:S02]  /*1ad0*/  SYNCS.PHASECHK.TRANS64.TRYWAIT P0, [UR9+0x60], R5 ;  /* 0x00006005ff0075a7 */ /* 0x000e640008001109 */
[----:B-1----:R-:W-:Y:S05]  /*1ae0*/  @!P0 BRA `(.L_x_25) ;  /* 0x0000006400088947 */ /* 0x002fea0003800000 */
.L_x_24:
[----:B------:R2:W-:Y:S01]  /*1af0*/  @!P3 SYNCS.ARRIVE.TRANS64 RZ, [UR9], R4 ;  /* 0x00000004ffffb9a7 */ /* 0x0005e20008000009 */
[----:B------:R-:W-:Y:S04]  /*1b00*/  ULOP3.LUT UR7, UR32, 0x2, URZ, 0xfc, !UPT ;  /* 0x0000000220077892 */ /* 0x000fe8000f8efcff */
[----:B------:R-:W-:Y:S09]  /*1b10*/  UISETP.NE.AND UP0, UPT, UR7, 0x2, UPT ;  /* 0x000000020700788c */ /* 0x000ff2000bf05270 */
[----:B------:R-:W-:Y:S05]  /*1b20*/  BRA.U UP0, `(.L_x_26) ;  /* 0x0000000100047547 */ /* 0x000fea000b800000 */
[----:B----4-:R-:W-:Y:S05]  /*1b30*/  BPT.TRAP 0x1 ;  /* 0x000000040000795c */ /* 0x010fea0000300000 */
.L_x_26:
[----:B------:R-:W-:Y:S04]  /*1b40*/  BSSY.RECONVERGENT B0, `(.L_x_27) ;  /* 0x0000003000007945 */ /* 0x000fe80003800200 */
[----:B------:R-:W-:Y:S05]  /*1b50*/  @P2 BRA `(.L_x_28) ;  /* 0x0000000000042947 */ /* 0x000fea0003800000 */
[----:B----4-:R-:W-:Y:S05]  /*1b60*/  BPT.TRAP 0x1 ;  /* 0x000000040000795c */ /* 0x010fea0000300000 */
.L_x_28:
[----:B----4-:R-:W-:Y:S05]  /*1b70*/  BSYNC.RECONVERGENT B0 ;  /* 0x0000000000007941 */ /* 0x010fea0003800200 */
.L_x_27:
[----:B------:R-:W-:Y:S02]  /*1b80*/  UIADD3 UR7, UPT, UPT, UR6, 0x1, URZ ;  /* 0x0000000106077890 */ /* 0x000fe4000fffe0ff */
[----:B------:R-:W-:Y:S02]  /*1b90*/  ULEA UR17, UR6, UR24, 0xd ;  /* 0x0000001806117291 */ /* 0x000fe4000f8e68ff */
[----:B------:R-:W-:Y:S02]  /*1ba0*/  UISETP.NE.AND UP0, UPT, UR7, 0xc, UPT ;  /* 0x0000000c0700788c */ /* 0x000fe4000bf05270 */
[----:B------:R-:W-:Y:S02]  /*1bb0*/  UIADD3 UR28, UP1, UPT, UR36, 0x80, URZ ;  /* 0x00000080241c7890 */ /* 0x000fe4000ff3e0ff */
[----:B------:R-:W-:Y:S02]  /*1bc0*/  USEL UR8, URZ, 0x1, UP0 ;  /* 0x00000001ff087887 */ /* 0x000fe40008000000 */
[----:B------:R-:W-:Y:S02]  /*1bd0*/  USEL UR25, UR7, URZ, UP0 ;  /* 0x000000ff07197287 */ /* 0x000fe40008000000 */
[----:B------:R-:W-:Y:S02]  /*1be0*/  USHF.L.U32 UR10, UR23, 0x5, URZ ;  /* 0x00000005170a7899 */ /* 0x000fe400080006ff */
[----:B------:R-:W-:Y:S01]  /*1bf0*/  ULEA UR7, UR25, UR24, 0x3 ;  /* 0x0000001819077291 */ /* 0x000fe2000f8e18ff */
[----:B------:R-:W-:Y:S01]  /*1c00*/  LOP3.LUT R3, R3, UR8, RZ, 0x3c, !PT ;  /* 0x0000000803037c12 */ /* 0x000fe2000f8e3cff */
[----:B------:R-:W-:Y:S02]  /*1c10*/  ULEA UR8, UR6, UR33, 0xb ;  /* 0x0000002106087291 */ /* 0x000fe4000f8e58ff */
[----:B------:R-:W-:Y:S01]  /*1c20*/  UIADD3.X UR29, UPT, UPT, URZ, UR37, URZ, UP1, !UPT ;  /* 0x00000025ff1d7290 */ /* 0x000fe20008ffe4ff */
[----:B-1----:R-:W-:Y:S01]  /*1c30*/  SHF.L.U32 R0, R3, 0x1f, RZ ;  /* 0x0000001f03007819 */ /* 0x002fe200000006ff */
[----:B------:R-:W-:Y:S02]  /*1c40*/  ULEA UR16, UR8, UR24, 0x2 ;  /* 0x0000001808107291 */ /* 0x000fe4000f8e10ff */
[----:B------:R-:W-:Y:S01]  /*1c50*/  UIADD3 UR8, UPT, UPT, UR17, 0x6800, URZ ;  /* 0x0000680011087890 */ /* 0x000fe2000fffe0ff */
[----:B------:R3:W1:Y:S01]  /*1c60*/  SYNCS.PHASECHK.TRANS64.TRYWAIT P0, [UR7+0x60], R0 ;  /* 0x00006000ff0075a7 */ /* 0x0006620008001107 */
[----:B------:R-:W-:Y:S02]  /*1c70*/  UIMAD UR7, UR20, UR14, UR4 ;  /* 0x0000000e140772a4 */ /* 0x000fe4000f8e0204 */
[----:B------:R-:W-:Y:S02]  /*1c80*/  UIMAD UR6, UR21, UR15, UR5 ;  /* 0x0000000f150672a4 */ /* 0x000fe4000f8e0205 */
[----:B------:R-:W-:Y:S02]  /*1c90*/  UIADD3 UR26, UP0, UPT, UR36, 0x180, URZ ;  /* 0x00000180241a7890 */ /* 0x000fe4000ff1e0ff */
[----:B------:R-:W-:Y:S02]  /*1ca0*/  UPRMT UR6, UR7, 0x40, UR6 ;  /* 0x0000004007067896 */ /* 0x000fe40008000006 */
[----:B------:R-:W-:Y:S02]  /*1cb0*/  UIADD3.X UR27, UPT, UPT, URZ, UR37, URZ, UP0, !UPT ;  /* 0x00000025ff1b7290 */ /* 0x000fe400087fe4ff */
[----:B------:R-:W-:Y:S02]  /*1cc0*/  UPRMT UR6, UR6, 0x5410, URZ ;  /* 0x0000541006067896 */ /* 0x000fe400080000ff */
[----:B------:R-:W-:Y:S02]  /*1cd0*/  UIADD3 UR16, UPT, UPT, UR16, 0x1e800, URZ ;  /* 0x0001e80010107890 */ /* 0x000fe4000fffe0ff */
[----:B------:R-:W-:Y:S02]  /*1ce0*/  UIADD3 UR31, UPT, UPT, UR20, 0x1, URZ ;  /* 0x00000001141f7890 */ /* 0x000fe4000fffe0ff */
[----:B------:R-:W-:Y:S02]  /*1cf0*/  UIADD3 UR22, UPT, UPT, UR21, 0x1, URZ ;  /* 0x0000000115167890 */ /* 0x000fe4000fffe0ff */
[----:B------:R-:W-:Y:S01]  /*1d00*/  UISETP.NE.AND UP2, UPT, UR31, UR45, UPT ;  /* 0x0000002d1f00728c */ /* 0x000fe2000bf45270 */
[----:B------:R4:W-:Y:S01]  /*1d10*/  UTMALDG.4D.IM2COL [UR8], [UR28], UR6 ;  /* 0x000000081c0073b4 */ /* 0x0009e20008058006 */
[----:B------:R-:W-:Y:S02]  /*1d20*/  UIADD3 UR30, UPT, UPT, UR30, 0x1, URZ ;  /* 0x000000011e1e7890 */ /* 0x000fe4000fffe0ff */
[----:B------:R-:W-:Y:S01]  /*1d30*/  UIADD3 UR7, UPT, UPT, UR23, 0x1, URZ ;  /* 0x0000000117077890 */ /* 0x000fe2000fffe0ff */
[----:B------:R-:W-:Y:S01]  /*1d40*/  UMOV UR38, 0x30000 ;  /* 0x0003000000267882 */ /* 0x000fe20000000000 */
[----:B------:R-:W-:Y:S01]  /*1d50*/  UMOV UR40, 0x0 ;  /* 0x0000000000287882 */ /* 0x000fe20000000000 */
[----:B------:R-:W-:Y:S01]  /*1d60*/  UMOV UR41, 0x10000000 ;  /* 0x1000000000297882 */ /* 0x000fe20000000000 */
[----:B------:R-:W-:Y:S01]  /*1d70*/  UMOV UR17, UR9 ;  /* 0x0000000900117c82 */ /* 0x000fe20008000000 */
[----:B------:R-:W-:Y:S02]  /*1d80*/  UMOV UR18, UR10 ;  /* 0x0000000a00127c82 */ /* 0x000fe40008000000 */
[----:B------:R-:W-:Y:S01]  /*1d90*/  @UP2 UIADD3 UR22, UPT, UPT, UR21, URZ, URZ ;  /* 0x000000ff15162290 */ /* 0x000fe2000fffe0ff */
[----:B------:R2:W-:Y:S03]  /*1da0*/  UTMALDG.4D.MULTICAST [UR16], [UR26], UR38, desc[UR40] ;  /* 0x000028101a0073b4 */ /* 0x0005e60008019826 */
[----:B------:R-:W-:Y:S11]  /*1db0*/  UISETP.NE.AND UP0, UPT, UR22, UR44, UPT ;  /* 0x0000002c1600728c */ /* 0x000ff6000bf05270 */
[----:B------:R-:W-:Y:S07]  /*1dc0*/  @UP0 UIADD3 UR7, UPT, UPT, UR23, URZ, URZ ;  /* 0x000000ff17070290 */ /* 0x000fee000fffe0ff */
[----:B------:R-:W-:Y:S01]  /*1dd0*/  UMOV UR23, UR7 ;  /* 0x0000000700177c82 */ /* 0x000fe20008000000 */
[----:B----4-:R-:W-:Y:S01]  /*1de0*/  UMOV UR6, UR25 ;  /* 0x0000001900067c82 */ /* 0x010fe20008000000 */
[----:B--2---:R-:W-:Y:S02]  /*1df0*/  USEL UR21, UR22, URZ, UP0 ;  /* 0x000000ff16157287 */ /* 0x004fe40008000000 */
[----:B------:R-:W-:Y:S02]  /*1e00*/  UISETP.NE.AND UP0, UPT, UR30, UR34, UPT ;  /* 0x000000221e00728c */ /* 0x000fe4000bf05270 */
[----:B------:R-:W-:Y:S07]  /*1e10*/  USEL UR20, UR31, URZ, UP2 ;  /* 0x000000ff1f147287 */ /* 0x000fee0009000000 */
[----:B---3--:R-:W-:Y:S05]  /*1e20*/  BRA.U UP0, `(.L_x_29) ;  /* 0xfffffffd00187547 */ /* 0x008fea000b83ffff */
.L_x_23:
[----:B------:R-:W-:Y:S01]  /*1e30*/  ULEA UR4, UR25, UR24, 0x3 ;  /* 0x0000001819047291 */ /* 0x000fe2000f8e18ff */
[----:B-1----:R-:W-:Y:S01]  /*1e40*/  SHF.L.U32 R0, R3, 0x1f, RZ ;  /* 0x0000001f03007819 */ /* 0x002fe200000006ff */
[----:B------:R-:W-:Y:S01]  /*1e50*/  @!P1 SYNCS.ARRIVE.TRANS64.A1T0 RZ, [UR24+0xf8], RZ ;  /* 0x0000f8ffffff99a7 */ /* 0x000fe20008100018 */
[----:B------:R-:W-:-:S06]  /*1e60*/  UISETP.GE.AND UP0, UPT, UR46, 0x1, UPT ;  /* 0x000000012e00788c */ /* 0x000fcc000bf06270 */
[----:B--2---:R1:W2:Y:S03]  /*1e70*/  SYNCS.PHASECHK.TRANS64.TRYWAIT P0, [UR4+0x60], R0 ;  /* 0x00006000ff0075a7 */ /* 0x0042a60008001104 */
        /* <DEDUP_REMOVED lines=17> */
[----:B------:R-:W-:-:S03]  /*1f90*/  UMOV UR31, UR46 ;  /* 0x0000002e001f7c82 */ /* 0x000fc60008000000 */
        /* <DEDUP_REMOVED lines=9> */
[----:B---3--:R-:W-:-:S11]  /*2030*/  UMOV UR6, UR25 ;  /* 0x0000001900067c82 */ /* 0x008fd60008000000 */
.L_x_36:
[----:B------:R-:W-:Y:S01]  /*2040*/  @!P3 MOV R4, 0x4000 ;  /* 0x000040000004b802 */ /* 0x000fe20000000f00 */
[----:B------:R-:W-:Y:S01]  /*2050*/  ULEA UR9, UR6, UR24, 0x3 ;  /* 0x0000001806097291 */ /* 0x000fe2000f8e18ff */
[----:B-12---:R-:W-:Y:S11]  /*2060*/  @P0 BRA `(.L_x_31) ;  /* 0x00000000000c0947 */ /* 0x006ff60003800000 */
[----:B------:R-:W-:Y:S04]  /*2070*/  SHF.L.U32 R5, R3, 0x1f, RZ ;  /* 0x0000001f03057819 */ /* 0x000fe800000006ff */
[----:B------:R-:W1:Y:S02]  /*2080*/  SYNCS.PHASECHK.TRANS64.TRYWAIT P0, [UR9+0x60], R5 ;  /* 0x00006005ff0075a7 */ /* 0x000e640008001109 */
[----:B-1----:R-:W-:Y:S05]  /*2090*/  @!P0 BRA `(.L_x_32) ;  /* 0x0000005c00b48947 */ /* 0x002fea0003800000 */
.L_x_31:
[----:B------:R2:W-:Y:S01]  /*20a0*/  @!P3 SYNCS.ARRIVE.TRANS64 RZ, [UR9], R4 ;  /* 0x00000004ffffb9a7 */ /* 0x0005e20008000009 */
[----:B------:R-:W-:Y:S04]  /*20b0*/  ULOP3.LUT UR7, UR32, 0x2, URZ, 0xfc, !UPT ;  /* 0x0000000220077892 */ /* 0x000fe8000f8efcff */
[----:B------:R-:W-:Y:S09]  /*20c0*/  UISETP.NE.AND UP0, UPT, UR7, 0x2, UPT ;  /* 0x000000020700788c */ /* 0x000ff2000bf05270 */
[----:B------:R-:W-:Y:S05]  /*20d0*/  BRA.U UP0, `(.L_x_33) ;  /* 0x0000000100047547 */ /* 0x000fea000b800000 */
[----:B----4-:R-:W-:Y:S05]  /*20e0*/  BPT.TRAP 0x1 ;  /* 0x000000040000795c */ /* 0x010fea0000300000 */
.L_x_33:
[----:B------:R-:W-:Y:S04]  /*20f0*/  BSSY.RECONVERGENT B0, `(.L_x_34) ;  /* 0x0000003000007945 */ /* 0x000fe80003800200 */
[----:B------:R-:W-:Y:S05]  /*2100*/  @P2 BRA `(.L_x_35) ;  /* 0x0000000000042947 */ /* 0x000fea0003800000 */
[----:B----4-:R-:W-:Y:S05]  /*2110*/  BPT.TRAP 0x1 ;  /* 0x000000040000795c */ /* 0x010fea0000300000 */
.L_x_35:
[----:B----4-:R-:W-:Y:S05]  /*2120*/  BSYNC.RECONVERGENT B0 ;  /* 0x0000000000007941 */ /* 0x010fea0003800200 */
.L_x_34:
        /* <DEDUP_REMOVED lines=12> */
[----:B------:R-:W-:Y:S02]  /*21f0*/  UIADD3 UR8, UPT, UPT, UR8, 0x6800, URZ ;  /* 0x0000680008087890 */ /* 0x000fe4000fffe0ff */
[----:B------:R-:W-:Y:S01]  /*2200*/  UIADD3 UR26, UP0, UPT, UR36, 0x180, URZ ;  /* 0x00000180241a7890 */ /* 0x000fe2000ff1e0ff */
[----:B------:R3:W1:Y:S01]  /*2210*/  SYNCS.PHASECHK.TRANS64.TRYWAIT P0, [UR7+0x60], R0 ;  /* 0x00006000ff0075a7 */ /* 0x0006620008001107 */
[----:B------:R-:W-:Y:S02]  /*2220*/  UIMAD UR7, UR20, UR14, UR4 ;  /* 0x0000000e140772a4 */ /* 0x000fe4000f8e0204 */
[----:B------:R-:W-:Y:S02]  /*2230*/  UIMAD UR6, UR21, UR15, UR5 ;  /* 0x0000000f150672a4 */ /* 0x000fe4000f8e0205 */
[----:B------:R-:W-:Y:S02]  /*2240*/  ULEA UR16, UR16, UR24, 0x2 ;  /* 0x0000001810107291 */ /* 0x000fe4000f8e10ff */
        /* <DEDUP_REMOVED lines=8> */
[----:B------:R-:W-:Y:S01]  /*22d0*/  UIADD3 UR7, UPT, UPT, UR23, 0x1, URZ ;  /* 0x0000000117077890 */ /* 0x000fe2000fffe0ff */
[----:B------:R-:W-:Y:S01]  /*22e0*/  UMOV UR35, 0x30000 ;  /* 0x0003000000237882 */ /* 0x000fe20000000000 */
[----:B------:R-:W-:Y:S01]  /*22f0*/  UMOV UR40, 0x0 ;  /* 0x0000000000287882 */ /* 0x000fe20000000000 */
[----:B------:R-:W-:Y:S01]  /*2300*/  UMOV UR41, 0x10000000 ;  /* 0x1000000000297882 */ /* 0x000fe20000000000 */
[----:B------:R-:W-:Y:S01]  /*2310*/  UMOV UR17, UR9 ;  /* 0x0000000900117c82 */ /* 0x000fe20008000000 */
[----:B------:R-:W-:Y:S02]  /*2320*/  UMOV UR18, UR10 ;  /* 0x0000000a00127c82 */ /* 0x000fe40008000000 */
[----:B------:R2:W-:Y:S02]  /*2330*/  UTMALDG.4D.MULTICAST [UR16], [UR26], UR35, desc[UR40] ;  /* 0x000028101a0073b4 */ /* 0x0005e40008019823 */
[----:B------:R-:W-:Y:S04]  /*2340*/  @UP2 UIADD3 UR22, UPT, UPT, UR21, URZ, URZ ;  /* 0x000000ff15162290 */ /* 0x000fe8000fffe0ff */
[----:B------:R-:W-:Y:S11]  /*2350*/  UISETP.NE.AND UP0, UPT, UR22, UR38, UPT ;  /* 0x000000261600728c */ /* 0x000ff6000bf05270 */
[----:B------:R-:W-:Y:S07]  /*2360*/  @UP0 UIADD3 UR7, UPT, UPT, UR23, URZ, URZ ;  /* 0x000000ff17070290 */ /* 0x000fee000fffe0ff */
[----:B------:R-:W-:Y:S01]  /*2370*/  UMOV UR23, UR7 ;  /* 0x0000000700177c82 */ /* 0x000fe20008000000 */
[----:B----4-:R-:W-:Y:S02]  /*2380*/  UIADD3 UR6, UPT, UPT, UR31, -0x1, URZ ;  /* 0xffffffff1f067890 */ /* 0x010fe4000fffe0ff */
[----:B--2---:R-:W-:Y:S02]  /*2390*/  USEL UR21, UR22, URZ, UP0 ;  /* 0x000000ff16157287 */ /* 0x004fe40008000000 */
[----:B------:R-:W-:Y:S02]  /*23a0*/  UISETP.GT.U32.AND UP0, UPT, UR31, 0x1, UPT ;  /* 0x000000011f00788c */ /* 0x000fe4000bf04070 */
[----:B------:R-:W-:Y:S01]  /*23b0*/  USEL UR20, UR30, URZ, UP2 ;  /* 0x000000ff1e147287 */ /* 0x000fe20009000000 */
[----:B------:R-:W-:Y:S01]  /*23c0*/  UMOV UR31, UR6 ;  /* 0x00000006001f7c82 */ /* 0x000fe20008000000 */
[----:B------:R-:W-:Y:S05]  /*23d0*/  UMOV UR6, UR25 ;  /* 0x0000001900067c82 */ /* 0x000fea0008000000 */
[----:B---3--:R-:W-:Y:S05]  /*23e0*/  BRA.U UP0, `(.L_x_36) ;  /* 0xfffffffd00147547 */ /* 0x008fea000b83ffff */
.L_x_30:
[----:B------:R-:W-:Y:S01]  /*23f0*/  SHF.L.U32 R5, R2, 0x1f, RZ ;  /* 0x0000001f02057819 */ /* 0x000fe200000006ff */
[----:B------:R-:W-:-:S03]  /*2400*/  NOP ;  /* 0x0000000000007918 */ /* 0x000fc60000000000 */
[----:B-12---:R-:W1:Y:S02]  /*2410*/  SYNCS.PHASECHK.TRANS64.TRYWAIT P0, [UR24+0x100], R5 ;  /* 0x00010005ff0075a7 */ /* 0x006e640008001118 */
[----:B-1----:R-:W-:Y:S05]  /*2420*/  @!P0 BRA `(.L_x_37) ;  /* 0x0000005800e88947 */ /* 0x002fea0003800000 */
.L_x_126:
[----:B-1----:R-:W1:Y:S01]  /*2430*/  LDS.128 R4, [UR24+0x140] ;  /* 0x00014018ff047984 */ /* 0x002e620008000c00 */
[----:B------:R-:W-:Y:S02]  /*2440*/  UIADD3 UR4, UPT, UPT, UR24, 0x108, URZ ;  /* 0x0000010818047890 */ /* 0x000fe4000fffe0ff */
[----:B------:R-:W-:Y:S01]  /*2450*/  UISETP.GE.AND UP0, UPT, UR39, 0x1, UPT ;  /* 0x000000012700788c */ /* 0x000fe2000bf06270 */
[----:B------:R-:W-:Y:S01]  /*2460*/  @!PT LDS RZ, [RZ] ;  /* 0x00000000fffff984 */ /* 0x000fe20000000800 */
[----:B------:R-:W-:Y:S01]  /*2470*/  @!PT LDS RZ, [RZ] ;  /* 0x00000000fffff984 */ /* 0x000fe20000000800 */
[----:B------:R-:W-:Y:S01]  /*2480*/  @!PT LDS RZ, [RZ] ;  /* 0x00000000fffff984 */ /* 0x000fe20000000800 */
[----:B------:R-:W-:Y:S01]  /*2490*/  @!PT LDS RZ, [RZ] ;  /* 0x00000000fffff984 */ /* 0x000fe20000000800 */
[----:B------:R2:W-:Y:S06]  /*24a0*/  MEMBAR.ALL.CTA ;  /* 0x0000000000007992 */ /* 0x0005ec0000008000 */
[----:B--2---:R-:W2:Y:S01]  /*24b0*/  FENCE.VIEW.ASYNC.S ;  /* 0x00000000000073c6 */ /* 0x004ea20000000000 */
[----:B------:R-:W-:-:S09]  /*24c0*/  UPRMT UR4, URZ, 0x654, UR4 ;  /* 0x00000654ff047896 */ /* 0x000fd20008000004 */
[----:B--2---:R-:W-:Y:S01]  /*24d0*/  SYNCS.ARRIVE.TRANS64.RED.A1T0 RZ, [UR4], RZ ;  /* 0x000000ffffff79a7 */ /* 0x004fe20008100404 */
[----:B-1----:R-:W-:-:S13]  /*24e0*/  LOP3.LUT P0, RZ, R6, 0x1, RZ, 0xc0, !PT ;  /* 0x0000000106ff7812 */ /* 0x002fda000780c0ff */
[----:B------:R-:W-:Y:S01]  /*24f0*/  VOTEU.ANY UP1, P0 ;  /* 0x0000000000ff7886 */ /* 0x000fe20000020100 */
[----:B------:R-:W-:-:S13]  /*2500*/  PLOP3.LUT P0, PT, PT, PT, UP1, 0x80, 0x8 ;  /* 0x000000000008781c */ /* 0x000fda0003f0f018 */
[----:B------:R-:W-:Y:S02]  /*2510*/  @P0 MOV R0, R4 ;  /* 0x0000000400000202 */ /* 0x000fe40000000f00 */
[----:B------:R-:W-:Y:S02]  /*2520*/  @P0 LOP3.LUT R4, R5, 0xffff, RZ, 0xc0, !PT ;  /* 0x0000ffff05040812 */ /* 0x000fe400078ec0ff */
[----:B------:R-:W-:Y:S02]  /*2530*/  @P0 R2UR UR6, R0 ;  /* 0x00000000000602ca */ /* 0x000fe400000e0000 */
[----:B------:R-:W-:-:S11]  /*2540*/  @P0 R2UR UR5, R4 ;  /* 0x00000000040502ca */ /* 0x000fd600000e0000 */
[----:B------:R-:W-:Y:S02]  /*2550*/  @UP1 UMOV UR43, UR6 ;  /* 0x00000006002b1c82 */ /* 0x000fe40008000000 */
[----:B------:R-:W-:Y:S01]  /*2560*/  @UP1 UMOV UR42, UR5 ;  /* 0x00000005002a1c82 */ /* 0x000fe20008000000 */
[----:B------:R-:W-:Y:S05]  /*2570*/  BRA.U !UP0, `(.L_x_38) ;  /* 0x0000000108d47547 */ /* 0x000fea000b800000 */
[----:B------:R-:W1:Y:S01]  /*2580*/  LDCU.128 UR16, c[0x0][0xb10] ;  /* 0x00016200ff1077ac */ /* 0x000e620008000c00 */
[----:B------:R-:W2:Y:S01]  /*2590*/  LDCU UR21, c[0x0][0xb20] ;  /* 0x00016400ff1577ac */ /* 0x000ea20008000800 */
[----:B------:R-:W3:Y:S01]  /*25a0*/  LDCU UR20, c[0x0][0xb0c] ;  /* 0x00016180ff1477ac */ /* 0x000ee20008000800 */
[----:B------:R-:W4:Y:S01]  /*25b0*/  LDCU.64 UR8, c[0x0][0xb28] ;  /* 0x00016500ff0877ac */ /* 0x000f220008000a00 */
[----:B------:R-:W-:Y:S02]  /*25c0*/  UISETP.NE.AND UP3, UPT, UR39, 0x1, UPT ;  /* 0x000000012700788c */ /* 0x000fe4000bf65270 */
[----:B-1----:R-:W-:Y:S02]  /*25d0*/  UIMAD.WIDE.U32 UR4, UR47, UR19, URZ ;  /* 0x000000132f0472a5 */ /* 0x002fe4000f8e00ff */
[----:B------:R-:W-:Y:S02]  /*25e0*/  UIMAD.WIDE.U32 UR6, UR48, UR16, URZ ;  /* 0x00000010300672a5 */ /* 0x000fe4000f8e00ff */
[----:B------:R-:W-:-:S02]  /*25f0*/  UISETP.NE.AND UP0, UPT, UR18, 0x1, UPT ;  /* 0x000000011200788c */ /* 0x000fc4000bf05270 */
[----:B------:R-:W-:Y:S01]  /*2600*/  UIMAD.WIDE.U32 UR14, UR42, UR19, URZ ;  /* 0x000000132a0e72a5 */ /* 0x000fe2000f8e00ff */
[----:B------:R-:W-:Y:S02]  /*2610*/  UMOV UR4, UR5 ;  /* 0x0000000500047c82 */ /* 0x000fe40008000000 */
[----:B------:R-:W-:Y:S01]  /*2620*/  UMOV UR6, UR7 ;  /* 0x0000000700067c82 */ /* 0x000fe20008000000 */
[----:B--2---:R-:W-:Y:S02]  /*2630*/  USHF.R.U32.HI UR4, URZ, UR21, UR4 ;  /* 0x00000015ff047299 */ /* 0x004fe40008011604 */
[----:B---3--:R-:W-:Y:S02]  /*2640*/  UISETP.NE.AND UP2, UPT, UR20, 0x1, UPT ;  /* 0x000000011400788c */ /* 0x008fe4000bf45270 */
[----:B------:R-:W-:Y:S02]  /*2650*/  USHF.R.U32.HI UR6, URZ, UR17, UR6 ;  /* 0x00000011ff067299 */ /* 0x000fe40008011606 */
[----:B------:R-:W-:-:S02]  /*2660*/  USEL UR5, UR47, UR4, !UP0 ;  /* 0x000000042f057287 */ /* 0x000fc4000c000000 */
[----:B------:R-:W-:Y:S02]  /*2670*/  USEL UR6, UR48, UR6, !UP2 ;  /* 0x0000000630067287 */ /* 0x000fe4000d000000 */
[----:B----4-:R-:W-:Y:S01]  /*2680*/  UIMAD.WIDE.U32 UR10, UR5, UR8, URZ ;  /* 0x00000008050a72a5 */ /* 0x010fe2000f8e00ff */
[----:B------:R-:W-:Y:S01]  /*2690*/  UMOV UR4, UR15 ;  /* 0x0000000f00047c82 */ /* 0x000fe20008000000 */
[----:B------:R-:W-:Y:S02]  /*26a0*/  UIMAD.WIDE.U32 UR12, UR43, UR16, URZ ;  /* 0x000000102b0c72a5 */ /* 0x000fe4000f8e00ff */
[----:B------:R-:W-:-:S03]  /*26b0*/  UIMAD.WIDE.U32 UR14, UR6, UR8, URZ ;  /* 0x00000008060e72a5 */ /* 0x000fc6000f8e00ff */
[----:B------:R-:W-:Y:S01]  /*26c0*/  UMOV UR10, UR11 ;  /* 0x0000000b000a7c82 */ /* 0x000fe20008000000 */
[----:B------:R-:W-:Y:S02]  /*26d0*/  USHF.R.U32.HI UR4, URZ, UR21, UR4 ;  /* 0x00000015ff047299 */ /* 0x000fe40008011604 */
[----:B------:R-:W-:Y:S01]  /*26e0*/  @UP3 USHF.R.U32.HI UR5, URZ, UR9, UR10 ;  /* 0x00000009ff053299 */ /* 0x000fe2000801160a */
[----:B------:R-:W-:Y:S01]  /*26f0*/  UMOV UR12, UR13 ;  /* 0x0000000d000c7c82 */ /* 0x000fe20008000000 */
[----:B------:R-:W-:Y:S01]  /*2700*/  UMOV UR14, UR15 ;  /* 0x0000000f000e7c82 */ /* 0x000fe20008000000 */
[----:B------:R-:W-:Y:S02]  /*2710*/  USHF.R.U32.HI UR17, URZ, UR17, UR12 ;  /* 0x00000011ff117299 */ /* 0x000fe4000801160c */
[----:B------:R-:W-:Y:S02]  /*2720*/  USEL UR4, UR42, UR4, !UP0 ;  /* 0x000000042a047287 */ /* 0x000fe4000c000000 */
[----:B------:R-:W-:-:S02]  /*2730*/  @UP3 USHF.R.U32.HI UR6, URZ, UR9, UR14 ;  /* 0x00000009ff063299 */ /* 0x000fc4000801160e */
[----:B------:R-:W-:Y:S02]  /*2740*/  UIMAD UR7, UR39, UR5, URZ ;  /* 0x00000005270772a4 */ /* 0x000fe4000f8e02ff */
[----:B------:R-:W-:Y:S02]  /*2750*/  USEL UR5, UR43, UR17, !UP2 ;  /* 0x000000112b057287 */ /* 0x000fe4000d000000 */
[----:B------:R-:W-:Y:S02]  /*2760*/  UIMAD UR10, UR39, UR6, URZ ;  /* 0x00000006270a72a4 */ /* 0x000fe4000f8e02ff */
[----:B------:R-:W-:Y:S02]  /*2770*/  UISETP.GE.AND UP0, UPT, UR4, UR7, UPT ;  /* 0x000000070400728c */ /* 0x000fe4000bf06270 */
[----:B------:R-:W-:Y:S02]  /*2780*/  UIMAD.WIDE.U32 UR12, UR4, UR8, URZ ;  /* 0x00000008040c72a5 */ /* 0x000fe4000f8e00ff */
[----:B------:R-:W-:-:S02]  /*2790*/  UISETP.GE.OR UP0, UPT, UR5, UR10, UP0 ;  /* 0x0000000a0500728c */ /* 0x000fc40008706670 */
[----:B------:R-:W-:Y:S02]  /*27a0*/  UIMAD.WIDE.U32 UR10, UR5, UR8, URZ ;  /* 0x00000008050a72a5 */ /* 0x000fe4000f8e00ff */
[----:B------:R-:W-:Y:S01]  /*27b0*/  UIADD3 UR12, UPT, UPT, -UR4, URZ, URZ ;  /* 0x000000ff040c7290 */ /* 0x000fe2000fffe1ff */
[----:B------:R-:W-:Y:S01]  /*27c0*/  UMOV UR8, UR13 ;  /* 0x0000000d00087c82 */ /* 0x000fe20008000000 */
[----:B------:R-:W-:Y:S02]  /*27d0*/  UIADD3 UR10, UPT, UPT, -UR5, URZ, URZ ;  /* 0x000000ff050a7290 */ /* 0x000fe4000fffe1ff */
[----:B------:R-:W-:-:S03]  /*27e0*/  USHF.R.U32.HI UR8, URZ, UR9, UR8 ;  /* 0x00000009ff087299 */ /* 0x000fc60008011608 */
[----:B------:R-:W-:Y:S01]  /*27f0*/  @!UP0 UMOV UR7, UR11 ;  /* 0x0000000b00078c82 */ /* 0x000fe20008000000 */
[----:B------:R-:W-:Y:S02]  /*2800*/  UIMAD UR12, UR18, UR12, UR42 ;  /* 0x0000000c120c72a4 */ /* 0x000fe4000f8e022a */
[----:B------:R-:W-:Y:S02]  /*2810*/  USEL UR8, UR4, UR8, !UP3 ;  /* 0x0000000804087287 */ /* 0x000fe4000d800000 */
[----:B------:R-:W-:Y:S02]  /*2820*/  @!UP0 USHF.R.U32.HI UR7, URZ, UR9, UR7 ;  /* 0x00000009ff078299 */ /* 0x000fe40008011607 */
[----:B------:R-:W-:Y:S02]  /*2830*/  UIADD3 UR9, UPT, UPT, -UR8, URZ, URZ ;  /* 0x000000ff08097290 */ /* 0x000fe4000fffe1ff */
[----:B------:R-:W-:Y:S02]  /*2840*/  @!UP0 USEL UR7, UR5, UR7, !UP3 ;  /* 0x0000000705078287 */ /* 0x000fe4000d800000 */
[----:B------:R-:W-:-:S02]  /*2850*/  UIMAD UR9, UR39, UR9, UR4 ;  /* 0x00000009270972a4 */ /* 0x000fc4000f8e0204 */
[----:B------:R-:W-:Y:S02]  /*2860*/  @!UP0 UIADD3 UR8, UPT, UPT, UR8, -UR7, URZ ;  /* 0x8000000708088290 */ /* 0x000fe4000fffe0ff */
[----:B------:R-:W-:Y:S02]  /*2870*/  @!UP0 UIMAD UR7, UR9, UR6, UR7 ;  /* 0x00000006090782a4 */ /* 0x000fe4000f8e0207 */
[----:B------:R-:W-:Y:S02]  /*2880*/  @!UP0 UIMAD UR4, UR39, UR8, UR5 ;  /* 0x00000008270482a4 */ /* 0x000fe4000f8e0205 */
[----:B------:R-:W-:Y:S02]  /*2890*/  UIMAD UR6, UR20, UR10, UR43 ;  /* 0x0000000a140672a4 */ /* 0x000fe4000f8e022b */
[----:B------:R-:W-:Y:S01]  /*28a0*/  UIMAD UR42, UR4, UR18, UR12 ;  /* 0x00000012042a72a4 */ /* 0x000fe2000f8e020c */
[----:B------:R-:W-:Y:S02]  /*28b0*/  @!UP0 UMOV UR5, UR7 ;  /* 0x0000000700058c82 */ /* 0x000fe40008000000 */
[----:B------:R-:W-:-:S12]  /*28c0*/  UIMAD UR43, UR5, UR20, UR6 ;  /* 0x00000014052b72a4 */ /* 0x000fd8000f8e0206 */
.L_x_38:
[----:B------:R-:W1:Y:S02]  /*28d0*/  LDCU UR4, c[0x0][0xb30] ;  /* 0x00016600ff0477ac */ /* 0x000e640008000800 */
[----:B-1----:R-:W-:-:S09]  /*28e0*/  UISETP.NE.AND UP0, UPT, UR4, 0x1, UPT ;  /* 0x000000010400788c */ /* 0x002fd2000bf05270 */
[----:B------:R-:W-:Y:S05]  /*28f0*/  BRA.U UP0, `(.L_x_39) ;  /* 0x0000000100447547 */ /* 0x000fea000b800000 */
[----:B------:R-:W1:Y:S01]  /*2900*/  LDCU.128 UR8, c[0x0][0xb10] ;  /* 0x00016200ff0877ac */ /* 0x000e620008000c00 */
[----:B------:R-:W2:Y:S01]  /*2910*/  LDCU UR12, c[0x0][0xb0c] ;  /* 0x00016180ff0c77ac */ /* 0x000ea20008000800 */
[----:B------:R-:W3:Y:S01]  /*2920*/  LDCU UR13, c[0x0][0xb20] ;  /* 0x00016400ff0d77ac */ /* 0x000ee20008000800 */
[----:B-1----:R-:W-:Y:S02]  /*2930*/  UIMAD.WIDE.U32 UR6, UR43, UR8, URZ ;  /* 0x000000082b0672a5 */ /* 0x002fe4000f8e00ff */
[----:B------:R-:W-:Y:S02]  /*2940*/  UIMAD.WIDE.U32 UR4, UR42, UR11, URZ ;  /* 0x0000000b2a0472a5 */ /* 0x000fe4000f8e00ff */
[----:B--2---:R-:W-:Y:S02]  /*2950*/  UISETP.NE.AND UP2, UPT, UR12, 0x1, UPT ;  /* 0x000000010c00788c */ /* 0x004fe4000bf45270 */
[----:B------:R-:W-:Y:S01]  /*2960*/  UISETP.NE.AND UP0, UPT, UR10, 0x1, UPT ;  /* 0x000000010a00788c */ /* 0x000fe2000bf05270 */
[----:B------:R-:W-:-:S02]  /*2970*/  UMOV UR6, UR7 ;  /* 0x0000000700067c82 */ /* 0x000fc40008000000 */
[----:B------:R-:W-:Y:S01]  /*2980*/  UMOV UR4, UR5 ;  /* 0x0000000500047c82 */ /* 0x000fe20008000000 */
[----:B------:R-:W-:Y:S02]  /*2990*/  USHF.R.U32.HI UR6, URZ, UR9, UR6 ;  /* 0x00000009ff067299 */ /* 0x000fe40008011606 */
[----:B---3--:R-:W-:Y:S02]  /*29a0*/  USHF.R.U32.HI UR4, URZ, UR13, UR4 ;  /* 0x0000000dff047299 */ /* 0x008fe40008011604 */
[----:B------:R-:W-:Y:S02]  /*29b0*/  USEL UR5, UR43, UR6, !UP2 ;  /* 0x000000062b057287 */ /* 0x000fe4000d000000 */
[----:B------:R-:W-:-:S04]  /*29c0*/  USEL UR4, UR42, UR4, !UP0 ;  /* 0x000000042a047287 */ /* 0x000fc8000c000000 */
[----:B------:R-:W-:Y:S02]  /*29d0*/  UIADD3 UR6, UPT, UPT, UR5, -UR4, URZ ;  /* 0x8000000405067290 */ /* 0x000fe4000fffe0ff */
[----:B------:R-:W-:Y:S02]  /*29e0*/  UIADD3 UR4, UPT, UPT, -UR5, UR4, URZ ;  /* 0x0000000405047290 */ /* 0x000fe4000fffe1ff */
[----:B------:R-:W-:Y:S02]  /*29f0*/  UIMAD UR42, UR6, UR10, UR42 ;  /* 0x0000000a062a72a4 */ /* 0x000fe4000f8e022a */
[----:B------:R-:W-:-:S12]  /*2a00*/  UIMAD UR43, UR4, UR12, UR43 ;  /* 0x0000000c042b72a4 */ /* 0x000fd8000f8e022b */
.L_x_39:
[----:B------:R-:W-:Y:S01]  /*2a10*/  R2UR UR5, R67 ;  /* 0x00000000430572ca */ /* 0x000fe200000e0000 */
[----:B------:R-:W-:Y:S01]  /*2a20*/  UMOV UR30, UR34 ;  /* 0x00000022001e7c82 */ /* 0x000fe20008000000 */
[----:B------:R-:W-:Y:S02]  /*2a30*/  R2UR UR4, R66 ;  /* 0x00000000420472ca */ /* 0x000fe400000e0000 */
[----:B------:R-:W-:Y:S02]  /*2a40*/  PLOP3.LUT P1, PT, PT, PT, PT, 0x80, 0x8 ;  /* 0x000000000008781c */ /* 0x000fe40003f2f070 */
[----:B------:R-:W-:-:S07]  /*2a50*/  LOP3.LUT R2, R2, 0x1, RZ, 0x3c, !PT ;  /* 0x0000000102027812 */ /* 0x000fce00078e3cff */
[----:B------:R-:W-:Y:S02]  /*2a60*/  UIADD3 UR51, UPT, UPT, UR43, UR5, URZ ;  /* 0x000000052b337290 */ /* 0x000fe4000fffe0ff */
[----:B------:R-:W-:Y:S01]  /*2a70*/  UIADD3 UR26, UPT, UPT, UR42, UR4, URZ ;  /* 0x000000042a1a7290 */ /* 0x000fe2000fffe0ff */
[----:B------:R-:W-:Y:S11]  /*2a80*/  BRA.U UP1, `(.L_x_40) ;  /* 0xffffffed01587547 */ /* 0x000ff6000b83ffff */
[----:B------:R-:W-:Y:S01]  /*2a90*/  UIADD3 UR24, UPT, UPT, UR24, 0x60, URZ ;  /* 0x0000006018187890 */ /* 0x000fe2000fffe0ff */
[----:B------:R-:W-:-:S03]  /*2aa0*/  SHF.L.U32 R5, R3, 0x1f, RZ ;  /* 0x0000001f03057819 */ /* 0x000fc600000006ff */
[----:B------:R-:W-:-:S09]  /*2ab0*/  ULEA UR4, UR25, UR24, 0x3 ;  /* 0x0000001819047291 */ /* 0x000fd2000f8e18ff */
[----:B------:R-:W1:Y:S02]  /*2ac0*/  SYNCS.PHASECHK.TRANS64.TRYWAIT P0, [UR4], R5 ;  /* 0x00000005ff0075a7 */ /* 0x000e640008001104 */
[----:B-1----:R-:W-:Y:S05]  /*2ad0*/  @!P0 BRA `(.L_x_41) ;  /* 0x0000005400548947 */ /* 0x002fea0003800000 */
.L_x_128:
[----:B------:R-:W-:-:S04]  /*2ae0*/  UIADD3 UR4, UPT, UPT, UR25, 0x1, URZ ;  /* 0x0000000119047890 */ /* 0x000fc8000fffe0ff */
[----:B------:R-:W-:-:S04]  /*2af0*/  UISETP.NE.AND UP0, UPT, UR4, 0xc, UPT ;  /* 0x0000000c0400788c */ /* 0x000fc8000bf05270 */
[----:B------:R-:W-:Y:S02]  /*2b00*/  USEL UR6, URZ, 0x1, UP0 ;  /* 0x00000001ff067887 */ /* 0x000fe40008000000 */
[----:B------:R-:W-:-:S04]  /*2b10*/  USEL UR4, UR4, URZ, UP0 ;  /* 0x000000ff04047287 */ /* 0x000fc80008000000 */
[----:B------:R-:W-:Y:S01]  /*2b20*/  ULEA UR5, UR4, UR24, 0x3 ;  /* 0x0000001804057291 */ /* 0x000fe2000f8e18ff */
[----:B------:R-:W-:-:S04]  /*2b30*/  LOP3.LUT R2, R3, UR6, RZ, 0x3c, !PT ;  /* 0x0000000603027c12 */ /* 0x000fc8000f8e3cff */
[----:B------:R-:W-:-:S04]  /*2b40*/  SHF.L.U32 R3, R2, 0x1f, RZ ;  /* 0x0000001f02037819 */ /* 0x000fc800000006ff */
[----:B------:R-:W2:Y:S02]  /*2b50*/  SYNCS.PHASECHK.TRANS64.TRYWAIT P0, [UR5], R3 ;  /* 0x00000003ff0075a7 */ /* 0x000ea40008001105 */
[----:B--2---:R-:W-:Y:S05]  /*2b60*/  @!P0 BRA `(.L_x_42) ;  /* 0x0000005400488947 */ /* 0x004fea0003800000 */
.L_x_130:
[----:B------:R-:W-:-:S04]  /*2b70*/  UIADD3 UR4, UPT, UPT, UR4, 0x1, URZ ;  /* 0x0000000104047890 */ /* 0x000fc8000fffe0ff */
[----:B------:R-:W-:-:S04]  /*2b80*/  UISETP.NE.AND UP0, UPT, UR4, 0xc, UPT ;  /* 0x0000000c0400788c */ /* 0x000fc8000bf05270 */
[----:B------:R-:W-:Y:S02]  /*2b90*/  USEL UR6, URZ, 0x1, UP0 ;  /* 0x00000001ff067887 */ /* 0x000fe40008000000 */
[----:B------:R-:W-:-:S04]  /*2ba0*/  USEL UR4, UR4, URZ, UP0 ;  /* 0x000000ff04047287 */ /* 0x000fc80008000000 */
[----:B------:R-:W-:Y:S01]  /*2bb0*/  ULEA UR5, UR4, UR24, 0x3 ;  /* 0x0000001804057291 */ /* 0x000fe2000f8e18ff */
[----:B------:R-:W-:-:S04]  /*2bc0*/  LOP3.LUT R2, R2, UR6, RZ, 0x3c, !PT ;  /* 0x0000000602027c12 */ /* 0x000fc8000f8e3cff */
[----:B-1----:R-:W-:-:S04]  /*2bd0*/  SHF.L.U32 R3, R2, 0x1f, RZ ;  /* 0x0000001f02037819 */ /* 0x002fc800000006ff */
[----:B------:R-:W1:Y:S02]  /*2be0*/  SYNCS.PHASECHK.TRANS64.TRYWAIT P0, [UR5], R3 ;  /* 0x00000003ff0075a7 */ /* 0x000e640008001105 */
[----:B-1----:R-:W-:Y:S05]  /*2bf0*/  @!P0 BRA `(.L_x_43) ;  /* 0x00000054003c8947 */ /* 0x002fea0003800000 */
.L_x_132:
        /* <DEDUP_REMOVED lines=9> */
.L_x_134:
        /* <DEDUP_REMOVED lines=9> */
.L_x_136:
        /* <DEDUP_REMOVED lines=9> */
.L_x_138:
        /* <DEDUP_REMOVED lines=9> */
.L_x_140:
        /* <DEDUP_REMOVED lines=9> */
.L_x_142:
        /* <DEDUP_REMOVED lines=9> */
.L_x_144:
        /* <DEDUP_REMOVED lines=9> */
.L_x_146:
        /* <DEDUP_REMOVED lines=9> */
.L_x_148:
[----:B------:R-:W-:-:S04]  /*3080*/  UIADD3 UR4, UPT, UPT, UR4, 0x1, URZ ;  /* 0x0000000104047890 */ /* 0x000fc8000fffe0ff */
[----:B------:R-:W-:-:S04]  /*3090*/  UISETP.NE.AND UP0, UPT, UR4, 0xc, UPT ;  /* 0x0000000c0400788c */ /* 0x000fc8000bf05270 */
[----:B------:R-:W-:Y:S02]  /*30a0*/  USEL UR5, URZ, 0x1, UP0 ;  /* 0x00000001ff057887 */ /* 0x000fe40008000000 */
[----:B------:R-:W-:-:S04]  /*30b0*/  USEL UR4, UR4, URZ, UP0 ;  /* 0x000000ff04047287 */ /* 0x000fc80008000000 */
[----:B------:R-:W-:Y:S01]  /*30c0*/  ULEA UR4, UR4, UR24, 0x3 ;  /* 0x0000001804047291 */ /* 0x000fe2000f8e18ff */
[----:B-1----:R-:W-:-:S04]  /*30d0*/  LOP3.LUT R3, R2, UR5, RZ, 0x3c, !PT ;  /* 0x0000000502037c12 */ /* 0x002fc8000f8e3cff */
[----:B------:R-:W-:Y:S01]  /*30e0*/  SHF.L.U32 R3, R3, 0x1f, RZ ;  /* 0x0000001f03037819 */ /* 0x000fe200000006ff */
[----:B------:R-:W-:-:S07]  /*30f0*/  IMAD.U32 R0, RZ, RZ, UR4 ;  /* 0x00000004ff007e24 */ /* 0x000fce000f8e00ff */
.L_x_52:
[----:B-1----:R1:W2:Y:S02]  /*3100*/  SYNCS.PHASECHK.TRANS64.TRYWAIT P0, [R0+URZ], R3 ;  /* 0x00000003000075a7 */ /* 0x0022a400080011ff */
[----:B--2---:R-:W-:Y:S05]  /*3110*/  @!P0 NANOSLEEP.SYNCS 0x989680 ;  /* 0x009896800000895d */ /* 0x004fea0003900000 */
[----:B------:R-:W2:Y:S02]  /*3120*/  @!P0 SYNCS.PHASECHK.TRANS64 P0, [R0+URZ], R3 ;  /* 0x00000003000085a7 */ /* 0x000ea400080010ff */
[----:B--2---:R-:W-:Y:S05]  /*3130*/  @P0 EXIT ;  /* 0x000000000000094d */ /* 0x004fea0003800000 */
[----:B------:R-:W-:Y:S05]  /*3140*/  BRA `(.L_x_52) ;  /* 0xfffffffc00ec7947 */ /* 0x000fea000383ffff */
.L_x_22:
[----:B------:R-:W2:Y:S02]  /*3150*/  S2UR UR4, SR_CgaCtaId ;  /* 0x00000000000479c3 */ /* 0x000ea40000008800 */
[----:B--2---:R-:W-:-:S04]  /*3160*/  UISETP.NE.AND UP0, UPT, UR4, URZ, UPT ;  /* 0x000000ff0400728c */ /* 0x004fc8000bf05270 */
[----:B------:R-:W-:-:S09]  /*3170*/  UISETP.NE.OR UP0, UPT, UR18, 0x1, UP0 ;  /* 0x000000011200788c */ /* 0x000fd20008705670 */
[----:B------:R-:W-:Y:S05]  /*3180*/  BRA.U UP0, `(.L_x_53) ;  /* 0x0000000100b47547 */ /* 0x000fea000b800000 */
[----:B------:R-:W2:Y:S01]  /*3190*/  S2UR UR5, SR_CgaCtaId ;  /* 0x00000000000579c3 */ /* 0x000ea20000008800 */
[----:B------:R-:W-:Y:S01]  /*31a0*/  UMOV UR4, 0x400 ;  /* 0x0000040000047882 */ /* 0x000fe20000000000 */
[----:B------:R-:W-:Y:S01]  /*31b0*/  HFMA2 R3, -RZ, RZ, 0, 5.9604644775390625e-08 ;  /* 0x00000001ff037431 */ /* 0x000fe200000001ff */
[----:B------:R-:W-:Y:S01]  /*31c0*/  ISETP.GE.U32.AND P0, PT, R2, 0x2, PT ;  /* 0x000000020200780c */ /* 0x000fe20003f06070 */
[----:B------:R-:W-:Y:S01]  /*31d0*/  IMAD.MOV.U32 R8, RZ, RZ, RZ ;  /* 0x000000ffff087224 */ /* 0x000fe200078e00ff */
[----:B--2---:R-:W-:-:S04]  /*31e0*/  ULEA UR4, UR5, UR4, 0x18 ;  /* 0x0000000405047291 */ /* 0x004fc8000f8ec0ff */
[----:B------:R-:W-:Y:S02]  /*31f0*/  UIADD3 UR5, UPT, UPT, UR4, 0x108, URZ ;  /* 0x0000010804057890 */ /* 0x000fe4000fffe0ff */
[----:B------:R-:W-:Y:S02]  /*3200*/  UIADD3 UR8, UPT, UPT, UR4, 0x100, URZ ;  /* 0x0000010004087890 */ /* 0x000fe4000fffe0ff */
[----:B------:R-:W-:-:S12]  /*3210*/  UPRMT UR5, URZ, 0x654, UR5 ;  /* 0x00000654ff057896 */ /* 0x000fd80008000005 */
.L_x_56:
[----:B------:R-:W-:Y:S01]  /*3220*/  SHF.L.U32 R7, R3, 0x1f, RZ ;  /* 0x0000001f03077819 */ /* 0x000fe200000006ff */
[----:B------:R-:W-:Y:S02]  /*3230*/  IMAD.U32 R9, RZ, RZ, UR8 ;  /* 0x00000008ff097e24 */ /* 0x000fe4000f8e00ff */
[----:B------:R-:W-:Y:S01]  /*3240*/  @!P0 IMAD.MOV.U32 R5, RZ, RZ, 0x10 ;  /* 0x00000010ff058424 */ /* 0x000fe200078e00ff */
[----:B------:R-:W2:Y:S02]  /*3250*/  SYNCS.PHASECHK.TRANS64.TRYWAIT P1, [UR4+0x108], R7 ;  /* 0x00010807ff0075a7 */ /* 0x000ea40008021104 */
[----:B------:R-:W-:-:S04]  /*3260*/  PRMT R9, R2, 0x654, R9 ;  /* 0x0000065402097816 */ /* 0x000fc80000000009 */
[----:B------:R-:W-:Y:S01]  /*3270*/  SEL R0, R9, R0, !P0 ;  /* 0x0000000009007207 */ /* 0x000fe20004000000 */
[----:B--2---:R-:W-:Y:S06]  /*3280*/  @!P1 BRA `(.L_x_54) ;  /* 0x0000005000709947 */ /* 0x004fec0003800000 */
.L_x_150:
[----:B------:R-:W-:Y:S01]  /*3290*/  UIADD3 UR6, UPT, UPT, UR4, 0x140, URZ ;  /* 0x0000014004067890 */ /* 0x000fe2000fffe0ff */
[----:B------:R3:W-:Y:S01]  /*32a0*/  @!P0 SYNCS.ARRIVE.TRANS64.RED RZ, [R0+URZ], R5 ;  /* 0x0000000500ff89a7 */ /* 0x0007e200080004ff */
[----:B------:R-:W-:Y:S01]  /*32b0*/  UIADD3 UR7, UPT, UPT, UR4, 0x100, URZ ;  /* 0x0000010004077890 */ /* 0x000fe2000fffe0ff */
[----:B------:R-:W-:-:S08]  /*32c0*/  LOP3.LUT R3, R3, 0x1, RZ, 0x3c, !PT ;  /* 0x0000000103037812 */ /* 0x000fd000078e3cff */
[----:B------:R-:W-:Y:S06]  /*32d0*/  UGETNEXTWORKID.BROADCAST [UR6], [UR7] ;  /* 0x00000000060073ca */ /* 0x000fec0008000100 */
[----:B---3--:R-:W-:-:S04]  /*32e0*/  SHF.L.U32 R5, R8, 0x1f, RZ ;  /* 0x0000001f08057819 */ /* 0x008fc800000006ff */
[----:B------:R-:W3:Y:S02]  /*32f0*/  SYNCS.PHASECHK.TRANS64.TRYWAIT P1, [UR4+0x100], R5 ;  /* 0x00010005ff0075a7 */ /* 0x000ee40008021104 */
[----:B---3--:R-:W-:Y:S05]  /*3300*/  @!P1 BRA `(.L_x_55) ;  /* 0x0000005000689947 */ /* 0x008fea0003800000 */
.L_x_152:
[----:B--2---:R-:W2:Y:S01]  /*3310*/  LDS.128 R4, [UR4+0x140] ;  /* 0x00014004ff047984 */ /* 0x004ea20008000c00 */
[----:B------:R-:W-:Y:S01]  /*3320*/  LOP3.LUT R8, R8, 0x1, RZ, 0x3c, !PT ;  /* 0x0000000108087812 */ /* 0x000fe200078e3cff */
[----:B------:R-:W-:Y:S01]  /*3330*/  @!PT LDS RZ, [RZ] ;  /* 0x00000000fffff984 */ /* 0x000fe20000000800 */
[----:B------:R-:W-:Y:S01]  /*3340*/  @!PT LDS RZ, [RZ] ;  /* 0x00000000fffff984 */ /* 0x000fe20000000800 */
[----:B------:R-:W-:Y:S01]  /*3350*/  @!PT LDS RZ, [RZ] ;  /* 0x00000000fffff984 */ /* 0x000fe20000000800 */
[----:B------:R-:W-:Y:S01]  /*3360*/  @!PT LDS RZ, [RZ] ;  /* 0x00000000fffff984 */ /* 0x000fe20000000800 */
[----:B------:R3:W-:Y:S06]  /*3370*/  MEMBAR.ALL.CTA ;  /* 0x0000000000007992 */ /* 0x0007ec0000008000 */
[----:B---3--:R-:W3:Y:S02]  /*3380*/  FENCE.VIEW.ASYNC.S ;  /* 0x00000000000073c6 */ /* 0x008ee40000000000 */
[----:B---3--:R-:W-:Y:S01]  /*3390*/  SYNCS.ARRIVE.TRANS64.RED.A1T0 RZ, [UR5], RZ ;  /* 0x000000ffffff79a7 */ /* 0x008fe20008100405 */
[----:B--2---:R-:W-:-:S13]  /*33a0*/  LOP3.LUT P1, RZ, R6, 0x1, RZ, 0xc0, !PT ;  /* 0x0000000106ff7812 */ /* 0x004fda000782c0ff */
[----:B------:R-:W-:Y:S05]  /*33b0*/  @P1 BRA `(.L_x_56) ;  /* 0xfffffffc00981947 */ /* 0x000fea000383ffff */
[----:B------:R-:W-:-:S04]  /*33c0*/  SHF.L.U32 R0, R3, 0x1f, RZ ;  /* 0x0000001f03007819 */ /* 0x000fc800000006ff */
[----:B------:R-:W2:Y:S02]  /*33d0*/  SYNCS.PHASECHK.TRANS64 P0, [UR4+0x108], R0 ;  /* 0x00010800ff0075a7 */ /* 0x000ea40008001004 */
[----:B-12---:R-:W-:Y:S05]  /*33e0*/  @P0 EXIT ;  /* 0x000000000000094d */ /* 0x006fea0003800000 */
[----:B------:R-:W-:-:S07]  /*33f0*/  MOV R0, UR4 ;  /* 0x0000000400007c02 */ /* 0x000fce0008000f00 */
.L_x_57:
[----:B-1----:R-:W-:-:S04]  /*3400*/  SHF.L.U32 R5, R3, 0x1f, RZ ;  /* 0x0000001f03057819 */ /* 0x002fc800000006ff */
[----:B------:R1:W2:Y:S03]  /*3410*/  SYNCS.PHASECHK.TRANS64.TRYWAIT P0, [R0+URZ+0x108], R5 ;  /* 0x00010805000075a7 */ /* 0x0002a600080011ff */
[----:B--2---:R-:W-:Y:S05]  /*3420*/  @!P0 NANOSLEEP.SYNCS 0x989680 ;  /* 0x009896800000895d */ /* 0x004fea0003900000 */
[----:B------:R-:W2:Y:S02]  /*3430*/  @!P0 SYNCS.PHASECHK.TRANS64 P0, [R0+URZ+0x108], R5 ;  /* 0x00010805000085a7 */ /* 0x000ea400080010ff */
[----:B--2---:R-:W-:Y:S05]  /*3440*/  @P0 EXIT ;  /* 0x000000000000094d */ /* 0x004fea0003800000 */
[----:B------:R-:W-:Y:S05]  /*3450*/  BRA `(.L_x_57) ;  /* 0xfffffffc00e87947 */ /* 0x000fea000383ffff */
.L_x_53:
[----:B------:R-:W-:Y:S05]  /*3460*/  BRA.U UP5, `(.L_x_58) ;  /* 0x0000000d05907547 */ /* 0x000fea000b800000 */
[----:B------:R-:W2:Y:S01]  /*3470*/  S2UR UR7, SR_CgaCtaId ;  /* 0x00000000000779c3 */ /* 0x000ea20000008800 */
[----:B------:R-:W-:Y:S01]  /*3480*/  UMOV UR4, 0x40 ;  /* 0x0000004000047882 */ /* 0x000fe20000000000 */
[----:B------:R-:W-:Y:S01]  /*3490*/  NOP ;  /* 0x0000000000007918 */ /* 0x000fe20000000000 */
[----:B------:R-:W-:Y:S01]  /*34a0*/  UMOV UR6, 0x400 ;  /* 0x0000040000067882 */ /* 0x000fe20000000000 */
[----:B--2---:R-:W-:Y:S02]  /*34b0*/  ULEA UR5, UR7, UR4, 0x18 ;  /* 0x0000000407057291 */ /* 0x004fe4000f8ec0ff */
[----:B------:R-:W-:-:S07]  /*34c0*/  ULEA UR6, UR7, UR6, 0x18 ;  /* 0x0000000607067291 */ /* 0x000fce000f8ec0ff */
[----:B------:R-:W2:Y:S02]  /*34d0*/  LDS.U8 R2, [UR5+0x1c] ;  /* 0x00001c05ff027984 */ /* 0x000ea40008000000 */
[----:B--2---:R-:W-:-:S13]  /*34e0*/  ISETP.NE.AND P0, PT, R2, RZ, PT ;  /* 0x000000ff0200720c */ /* 0x004fda0003f05270 */
[----:B------:R-:W-:Y:S05]  /*34f0*/  @P0 BRA `(.L_x_59) ;  /* 0x0000000000580947 */ /* 0x000fea0003800000 */
[----:B------:R-:W-:-:S13]  /*3500*/  ELECT P0, URZ, PT ;  /* 0x0000000000ff782f */ /* 0x000fda0003800000 */
[----:B------:R-:W-:Y:S05]  /*3510*/  @!P0 BRA `(.L_x_60) ;  /* 0x0000000000608947 */ /* 0x000fea0003800000 */
[----:B------:R-:W-:Y:S01]  /*3520*/  UMOV UR4, 0x10 ;  /* 0x0000001000047882 */ /* 0x000fe20000000000 */
[----:B------:R-:W-:Y:S01]  /*3530*/  HFMA2 R2, -RZ, RZ, 0, 5.9604644775390625e-08 ;  /* 0x00000001ff027431 */ /* 0x000fe200000001ff */
[----:B------:R-:W-:-:S03]  /*3540*/  MOV R3, 0xffff ;  /* 0x0000ffff00037802 */ /* 0x000fc60000000f00 */
[----:B------:R-:W-:Y:S04]  /*3550*/  DEPBAR.LE SB2, 0x36 ;  /* 0x0000ad800000791a */ /* 0x000fe80000000000 */
[----:B------:R-:W2:Y:S02]  /*3560*/  UTCATOMSWS.FIND_AND_SET.ALIGN UP0, UR4, UR4 ;  /* 0x00000004000475e3 */ /* 0x000ea40008000800 */
[----:B--2---:R-:W-:Y:S01]  /*3570*/  MOV R4, UR4 ;  /* 0x0000000400047c02 */ /* 0x004fe20008000f00 */
[----:B------:R-:W-:Y:S06]  /*3580*/  BRA.U UP0, `(.L_x_61) ;  /* 0x0000000100187547 */ /* 0x000fec000b800000 */
.L_x_62:
[----:B------:R-:W-:Y:S05]  /*3590*/  NANOSLEEP 0x64 ;  /* 0x000000640000795d */ /* 0x000fea0003800000 */
[----:B------:R-:W-:-:S05]  /*35a0*/  UMOV UR4, 0x10 ;  /* 0x0000001000047882 */ /* 0x000fca0000000000 */
[----:B------:R-:W-:Y:S04]  /*35b0*/  DEPBAR.LE SB2, 0x36 ;  /* 0x0000ad800000791a */ /* 0x000fe80000000000 */
[----:B------:R-:W2:Y:S02]  /*35c0*/  UTCATOMSWS.FIND_AND_SET.ALIGN UP0, UR4, UR4 ;  /* 0x00000004000475e3 */ /* 0x000ea40008000800 */
[----:B--2---:R-:W-:Y:S01]  /*35d0*/  MOV R4, UR4 ;  /* 0x0000000400047c02 */ /* 0x004fe20008000f00 */
[----:B------:R-:W-:Y:S05]  /*35e0*/  BRA.U !UP0, `(.L_x_62) ;  /* 0xfffffffd08e87547 */ /* 0x000fea000b83ffff */
.L_x_61:
[-C--:B------:R-:W-:Y:S02]  /*35f0*/  SHF.L.U32 R3, R3, R4.reuse, RZ ;  /* 0x0000000403037219 */ /* 0x080fe400000006ff */
[----:B------:R-:W-:Y:S01]  /*3600*/  SHF.L.U32 R2, R2, R4, RZ ;  /* 0x0000000402027219 */ /* 0x000fe200000006ff */
[----:B------:R-:W-:Y:S02]  /*3610*/  IMAD.SHL.U32 R4, R4, 0x20, RZ ;  /* 0x0000002004047824 */ /* 0x000fe400078e00ff */
[----:B------:R2:W-:Y:S04]  /*3620*/  ATOMS.OR RZ, [UR5+0x14], R3 ;  /* 0x00001403ffff798c */ /* 0x0005e8000b000005 */
[----:B------:R2:W-:Y:S04]  /*3630*/  ATOMS.OR RZ, [UR5+0x18], R2 ;  /* 0x00001802ffff798c */ /* 0x0005e8000b000005 */
[----:B------:R2:W-:Y:S01]  /*3640*/  STS [UR6+0x150], R4 ;  /* 0x00015004ff007988 */ /* 0x0005e20008000806 */
[----:B------:R-:W-:Y:S05]  /*3650*/  BRA `(.L_x_60) ;  /* 0x0000000000107947 */ /* 0x000fea0003800000 */
.L_x_59:
[----:B------:R-:W-:-:S05]  /*3660*/  MOV R2, 0xffffffff ;  /* 0xffffffff00027802 */ /* 0x000fca0000000f00 */
[----:B------:R2:W-:Y:S02]  /*3670*/  STS [UR6+0x150], R2 ;  /* 0x00015002ff007988 */ /* 0x0005e40008000806 */
[----:B--2---:R-:W-:Y:S02]  /*3680*/  MOV R2, 0x36a0 ;  /* 0x000036a000027802 */ /* 0x004fe40000000f00 */
[----:B-1---5:R-:W-:Y:S05]  /*3690*/  CALL.REL.NOINC `($__internal_1_$__cuda_sm10x_tcgen05_guardrail_trap_phase_invalid_during_alloc) ;  /* 0x0000005400047944 */ /* 0x022fea0003c00000 */
.L_x_60:
[----:B------:R-:W-:Y:S05]  /*36a0*/  WARPSYNC.ALL ;  /* 0x0000000000007948 */ /* 0x000fea0003800000 */
[----:B------:R-:W3:Y:S01]  /*36b0*/  S2UR UR4, SR_CgaCtaId ;  /* 0x00000000000479c3 */ /* 0x000ee20000008800 */
[----:B------:R-:W-:Y:S01]  /*36c0*/  UMOV UR20, 0x400 ;  /* 0x0000040000147882 */ /* 0x000fe20000000000 */
[----:B------:R-:W-:-:S06]  /*36d0*/  NOP ;  /* 0x0000000000007918 */ /* 0x000fcc0000000000 */
[----:B------:R-:W-:Y:S06]  /*36e0*/  BAR.ARV 0x6, 0xa0 ;  /* 0x0182800000007b1d */ /* 0x000fec0000002000 */
[----:B------:R-:W4:Y:S01]  /*36f0*/  LDCU.64 UR6, c[0x0][0x388] ;  /* 0x00007100ff0677ac */ /* 0x000f220008000a00 */
[----:B------:R-:W-:Y:S01]  /*3700*/  LOP3.LUT R0, R0, 0xffff, RZ, 0xc0, !PT ;  /* 0x0000ffff00007812 */ /* 0x000fe200078ec0ff */
[----:B------:R-:W-:Y:S02]  /*3710*/  IMAD.MOV.U32 R9, RZ, RZ, 0x1 ;  /* 0x00000001ff097424 */ /* 0x000fe400078e00ff */
[----:B------:R-:W-:Y:S01]  /*3720*/  IMAD.MOV.U32 R8, RZ, RZ, RZ ;  /* 0x000000ffff087224 */ /* 0x000fe200078e00ff */
[----:B------:R-:W-:Y:S01]  /*3730*/  R2UR UR21, R0 ;  /* 0x00000000001572ca */ /* 0x000fe200000e0000 */
[----:B--2---:R-:W-:Y:S01]  /*3740*/  IMAD.MOV.U32 R3, RZ, RZ, RZ ;  /* 0x000000ffff037224 */ /* 0x004fe200078e00ff */
[----:B------:R-:W-:Y:S01]  /*3750*/  UMOV UR24, URZ ;  /* 0x000000ff00187c82 */ /* 0x000fe20008000000 */
[----:B------:R-:W-:Y:S01]  /*3760*/  UMOV UR19, URZ ;  /* 0x000000ff00137c82 */ /* 0x000fe20008000000 */
[----:B------:R-:W-:Y:S01]  /*3770*/  UMOV UR32, 0x0 ;  /* 0x0000000000207882 */ /* 0x000fe20000000000 */
[----:B---3--:R-:W-:Y:S01]  /*3780*/  ULEA UR20, UR4, UR20, 0x18 ;  /* 0x0000001404147291 */ /* 0x008fe2000f8ec0ff */
[----:B------:R-:W-:Y:S01]  /*3790*/  UMOV UR33, 0x4100910 ;  /* 0x0410091000217882 */ /* 0x000fe20000000000 */
[----:B------:R-:W-:-:S02]  /*37a0*/  UMOV UR30, 0x0 ;  /* 0x00000000001e7882 */ /* 0x000fc40000000000 */
[----:B------:R-:W-:Y:S01]  /*37b0*/  UIADD3 UR34, UPT, UPT, UR20, 0x108, URZ ;  /* 0x0000010814227890 */ /* 0x000fe2000fffe0ff */
[----:B------:R-:W-:Y:S01]  /*37c0*/  UMOV UR31, 0x4100910 ;  /* 0x04100910001f7882 */ /* 0x000fe20000000000 */
[----:B------:R-:W-:Y:S01]  /*37d0*/  UMOV UR28, 0x0 ;  /* 0x00000000001c7882 */ /* 0x000fe20000000000 */
[----:B----4-:R-:W-:Y:S02]  /*37e0*/  UIADD3 UR4, UPT, UPT, UR6, 0x1f, URZ ;  /* 0x0000001f06047890 */ /* 0x010fe4000fffe0ff */
[----:B------:R-:W2:Y:S01]  /*37f0*/  LDS R2, [UR20+0x150] ;  /* 0x00015014ff027984 */ /* 0x000ea20008000800 */
[----:B------:R-:W3:Y:S01]  /*3800*/  LDCU UR6, c[0x0][0x390] ;  /* 0x00007200ff0677ac */ /* 0x000ee20008000800 */
[----:B------:R-:W-:Y:S02]  /*3810*/  USHF.R.S32.HI UR5, URZ, 0x1f, UR4 ;  /* 0x0000001fff057899 */ /* 0x000fe40008011404 */
[----:B------:R-:W-:Y:S02]  /*3820*/  UPRMT UR34, URZ, 0x654, UR34 ;  /* 0x00000654ff227896 */ /* 0x000fe40008000022 */
[----:B------:R-:W-:-:S02]  /*3830*/  ULEA.HI UR4, UR5, UR4, URZ, 0x5 ;  /* 0x0000000405047291 */ /* 0x000fc4000f8f28ff */
[----:B------:R-:W-:Y:S02]  /*3840*/  UIADD3 UR5, UPT, UPT, UR20, 0x6800, URZ ;  /* 0x0000680014057890 */ /* 0x000fe4000fffe0ff */
[----:B------:R-:W-:Y:S02]  /*3850*/  USHF.R.S32.HI UR4, URZ, 0x5, UR4 ;  /* 0x00000005ff047899 */ /* 0x000fe40008011404 */
[----:B------:R-:W-:Y:S02]  /*3860*/  USHF.R.U32.HI UR5, URZ, 0x4, UR5 ;  /* 0x00000004ff057899 */ /* 0x000fe40008011605 */
[----:B------:R-:W-:Y:S02]  /*3870*/  UIMAD UR7, UR4, UR7, URZ ;  /* 0x00000007040772a4 */ /* 0x000fe4000f8e02ff */
[----:B------:R-:W-:Y:S02]  /*3880*/  UIADD3 UR4, UPT, UPT, UR20, 0x1e800, URZ ;  /* 0x0001e80014047890 */ /* 0x000fe4000fffe0ff */
[----:B------:R-:W-:-:S02]  /*3890*/  ULOP3.LUT UR5, UR5, 0x3fff, URZ, 0xc0, !UPT ;  /* 0x00003fff05057892 */ /* 0x000fc4000f8ec0ff */
[----:B------:R-:W-:Y:S02]  /*38a0*/  USHF.R.U32.HI UR4, URZ, 0x4, UR4 ;  /* 0x00000004ff047899 */ /* 0x000fe40008011604 */
[----:B------:R-:W-:Y:S02]  /*38b0*/  ULOP3.LUT UR22, UR5, 0x10000, URZ, 0xfc, !UPT ;  /* 0x0001000005167892 */ /* 0x000fe4000f8efcff */
[----:B------:R-:W-:Y:S02]  /*38c0*/  ULOP3.LUT UR23, UR4, 0x3fff, URZ, 0xc0, !UPT ;  /* 0x00003fff04177892 */ /* 0x000fe4000f8ec0ff */
[----:B---3--:R-:W-:Y:S02]  /*38d0*/  UIMAD UR4, UR7, UR6, URZ ;  /* 0x00000006070472a4 */ /* 0x008fe4000f8e02ff */
[----:B------:R-:W-:Y:S02]  /*38e0*/  ULOP3.LUT UR23, UR23, 0x10000, URZ, 0xfc, !UPT ;  /* 0x0001000017177892 */ /* 0x000fe4000f8efcff */
[----:B------:R-:W-:-:S02]  /*38f0*/  UIADD3 UR35, UPT, UPT, UR4, -0x1, URZ ;  /* 0xffffffff04237890 */ /* 0x000fc4000fffe0ff */
[----:B------:R-:W-:Y:S01]  /*3900*/  UISETP.GE.AND UP3, UPT, UR4, 0x1, UPT ;  /* 0x000000010400788c */ /* 0x000fe2000bf66270 */
[----:B------:R-:W-:Y:S01]  /*3910*/  UMOV UR29, 0x4100910 ;  /* 0x04100910001d7882 */ /* 0x000fe20000000000 */
[----:B------:R-:W-:Y:S01]  /*3920*/  UMOV UR26, 0x0 ;  /* 0x00000000001a7882 */ /* 0x000fe20000000000 */
[----:B------:R-:W-:Y:S01]  /*3930*/  UMOV UR27, 0x4100910 ;  /* 0x04100910001b7882 */ /* 0x000fe20000000000 */
[C---:B--2---:R-:W-:Y:S01]  /*3940*/  VIADD R5, R2.reuse, 0x40 ;  /* 0x0000004002057836 */ /* 0x044fe20000000000 */
[----:B------:R-:W-:-:S04]  /*3950*/  LOP3.LUT R4, R2, 0xffff, RZ, 0xc0, !PT ;  /* 0x0000ffff02047812 */ /* 0x000fc800078ec0ff */
[----:B------:R-:W-:-:S05]  /*3960*/  LOP3.LUT R5, R5, 0xffff, RZ, 0xc0, !PT ;  /* 0x0000ffff05057812 */ /* 0x000fca00078ec0ff */
[----:B------:R2:W-:Y:S02]  /*3970*/  STL.64 [R1], R4 ;  /* 0x0000000401007387 */ /* 0x0005e40000100a00 */
.L_x_69:
[----:B--2---:R-:W-:-:S04]  /*3980*/  SHF.L.U32 R5, R8, 0x1f, RZ ;  /* 0x0000001f08057819 */ /* 0x004fc800000006ff */
[----:B------:R-:W2:Y:S02]  /*3990*/  SYNCS.PHASECHK.TRANS64.TRYWAIT P0, [UR20+0x100], R5 ;  /* 0x00010005ff0075a7 */ /* 0x000ea40008001114 */
[----:B--23--:R-:W-:Y:S05]  /*39a0*/  @!P0 BRA `(.L_x_63) ;  /* 0x0000004800d88947 */ /* 0x00cfea0003800000 */
.L_x_154:
[----:B--2---:R-:W2:Y:S01]  /*39b0*/  LDS.128 R4, [UR20+0x140] ;  /* 0x00014014ff047984 */ /* 0x004ea20008000c00 */
[----:B------:R-:W-:Y:S01]  /*39c0*/  ULEA UR25, UR24, UR20, 0x3 ;  /* 0x0000001418197291 */ /* 0x000fe2000f8e18ff */
[----:B------:R-:W-:Y:S01]  /*39d0*/  SHF.L.U32 R0, R9, 0x1f, RZ ;  /* 0x0000001f09007819 */ /* 0x000fe200000006ff */
[----:B------:R-:W-:Y:S01]  /*39e0*/  @!PT LDS RZ, [RZ] ;  /* 0x00000000fffff984 */ /* 0x000fe20000000800 */
[----:B------:R-:W-:Y:S01]  /*39f0*/  @!PT LDS RZ, [RZ] ;  /* 0x00000000fffff984 */ /* 0x000fe20000000800 */
[----:B------:R-:W-:Y:S01]  /*3a00*/  @!PT LDS RZ, [RZ] ;  /* 0x00000000fffff984 */ /* 0x000fe20000000800 */
[----:B------:R-:W-:Y:S01]  /*3a10*/  @!PT LDS RZ, [RZ] ;  /* 0x00000000fffff984 */ /* 0x000fe20000000800 */
[----:B------:R3:W-:Y:S06]  /*3a20*/  MEMBAR.ALL.CTA ;  /* 0x0000000000007992 */ /* 0x0007ec0000008000 */
[----:B---3--:R-:W3:Y:S02]  /*3a30*/  FENCE.VIEW.ASYNC.S ;  /* 0x00000000000073c6 */ /* 0x008ee40000000000 */
[----:B---3--:R-:W-:Y:S01]  /*3a40*/  SYNCS.ARRIVE.TRANS64.RED.A1T0 RZ, [UR34], RZ ;  /* 0x000000ffffff79a7 */ /* 0x008fe20008100422 */
[----:B------:R-:W3:Y:S01]  /*3a50*/  SYNCS.PHASECHK.TRANS64.TRYWAIT P0, [UR25+0x120], R0 ;  /* 0x00012000ff0075a7 */ /* 0x000ee20008001119 */
[----:B--2---:R-:W-:Y:S01]  /*3a60*/  LOP3.LUT P3, RZ, R6, 0x1, RZ, 0xc0, !PT ;  /* 0x0000000106ff7812 */ /* 0x004fe2000786c0ff */
[----:B---3--:R-:W-:-:S12]  /*3a70*/  @!P0 BRA `(.L_x_64) ;  /* 0x0000004800bc8947 */ /* 0x008fd80003800000 */
.L_x_156:
[----:B------:R-:W-:Y:S05]  /*3a80*/  BRA.U !UP3, `(.L_x_65) ;  /* 0x000000010bf87547 */ /* 0x000fea000b800000 */
[----:B--2---:R-:W-:Y:S01]  /*3a90*/  IMAD.U32 R0, RZ, RZ, UR24 ;  /* 0x00000018ff007e24 */ /* 0x004fe2000f8e00ff */
[----:B------:R-:W-:-:S04]  /*3aa0*/  ULEA UR4, UR19, UR20, 0x3 ;  /* 0x0000001413047291 */ /* 0x000fc8000f8e18ff */
[----:B------:R-:W-:Y:S02]  /*3ab0*/  LEA R4, R0, R1, 0x2 ;  /* 0x0000000100047211 */ /* 0x000fe400078e10ff */
[----:B------:R-:W-:Y:S01]  /*3ac0*/  SHF.L.U32 R0, R3, 0x1f, RZ ;  /* 0x0000001f03007819 */ /* 0x000fe200000006ff */
[----:B------:R-:W-:-:S03]  /*3ad0*/  UPLOP3.LUT UP2, UPT, UPT, UPT, UPT, 0x40, 0x4 ;  /* 0x000000000004789c */ /* 0x000fc60003f4e870 */
[----:B------:R-:W5:Y:S01]  /*3ae0*/  LDL R4, [R4] ;  /* 0x0000000004047983 */ /* 0x000f620000100800 */
[----:B------:R2:W3:Y:S01]  /*3af0*/  SYNCS.PHASECHK.TRANS64.TRYWAIT P2, [UR4], R0 ;  /* 0x00000000ff0075a7 */ /* 0x0004e20008041104 */
[----:B------:R-:W-:Y:S01]  /*3b00*/  UMOV UR17, UR35 ;  /* 0x0000002300117c82 */ /* 0x000fe20008000000 */
[----:B------:R-:W-:-:S05]  /*3b10*/  UMOV UR4, UR19 ;  /* 0x0000001300047c82 */ /* 0x000fca0008000000 */
.L_x_68:
[----:B------:R-:W-:Y:S01]  /*3b20*/  ULEA UR18, UR4, UR20, 0x3 ;  /* 0x0000001404127291 */ /* 0x000fe2000f8e18ff */
[----:B--234-:R-:W-:Y:S11]  /*3b30*/  @P2 BRA `(.L_x_66) ;  /* 0x00000000000c2947 */ /* 0x01cff60003800000 */
[----:B------:R-:W-:Y:S04]  /*3b40*/  SHF.L.U32 R5, R3, 0x1f, RZ ;  /* 0x0000001f03057819 */ /* 0x000fe800000006ff */
[----:B------:R-:W3:Y:S02]  /*3b50*/  SYNCS.PHASECHK.TRANS64.TRYWAIT P0, [UR18], R5 ;  /* 0x00000005ff0075a7 */ /* 0x000ee40008001112 */
[----:B---3--:R-:W-:Y:S05]  /*3b60*/  @!P0 BRA `(.L_x_67) ;  /* 0x0000004800988947 */ /* 0x008fea0003800000 */
.L_x_66:
[----:B------:R-:W-:Y:S01]  /*3b70*/  UISETP.NE.AND UP0, UPT, UR17, URZ, UPT ;  /* 0x000000ff1100728c */ /* 0x000fe2000bf05270 */
[----:B------:R-:W-:Y:S01]  /*3b80*/  PLOP3.LUT P2, PT, PT, PT, PT, 0x80, 0x8 ;  /* 0x000000000008781c */ /* 0x000fe20003f4f070 */
[----:B------:R-:W-:Y:S01]  /*3b90*/  UIADD3 UR5, UPT, UPT, UR4, 0x1, URZ ;  /* 0x0000000104057890 */ /* 0x000fe2000fffe0ff */
[----:B------:R-:W-:Y:S11]  /*3ba0*/  ELECT P1, URZ, PT ;  /* 0x0000000000ff782f */ /* 0x000ff60003820000 */
[----:B------:R-:W-:Y:S02]  /*3bb0*/  @!UPT UIADD3 URZ, UPT, UPT, URZ, URZ, URZ ;  /* 0x000000fffffff290 */ /* 0x000fe4000fffe0ff */
[C---:B-----5:R-:W-:Y:S01]  /*3bc0*/  @P1 R2UR.BROADCAST UR8, R4.reuse ;  /* 0x00000000040812ca */ /* 0x060fe200008e0000 */
[----:B------:R-:W-:Y:S01]  /*3bd0*/  UISETP.NE.AND UP1, UPT, UR5, 0xc, UPT ;  /* 0x0000000c0500788c */ /* 0x000fe2000bf25270 */
[----:B------:R-:W-:Y:S01]  /*3be0*/  PLOP3.LUT P0, PT, PT, PT, UP0, 0x80, 0x8 ;  /* 0x000000000008781c */ /* 0x000fe20003f0f008 */
[----:B------:R-:W-:Y:S02]  /*3bf0*/  ULEA UR10, UR4, UR23, 0x9 ;  /* 0x00000017040a7291 */ /* 0x000fe4000f8e48ff */
[----:B------:R-:W-:Y:S02]  /*3c00*/  USEL UR6, URZ, 0x1, UP1 ;  /* 0x00000001ff067887 */ /* 0x000fe40008800000 */
[----:B------:R-:W-:Y:S02]  /*3c10*/  USEL UR19, UR5, URZ, UP1 ;  /* 0x000000ff05137287 */ /* 0x000fe40008800000 */
[----:B------:R-:W-:Y:S02]  /*3c20*/  ULEA UR14, UR4, UR22, 0x9 ;  /* 0x00000016040e7291 */ /* 0x000fe4000f8e48ff */
[----:B------:R-:W-:Y:S01]  /*3c30*/  @UP0 ULEA UR5, UR19, UR20, 0x3 ;  /* 0x0000001413050291 */ /* 0x000fe2000f8e18ff */
[----:B------:R-:W-:Y:S01]  /*3c40*/  LOP3.LUT R3, R3, UR6, RZ, 0x3c, !PT ;  /* 0x0000000603037c12 */ /* 0x000fe2000f8e3cff */
[----:B------:R-:W-:Y:S02]  /*3c50*/  UIADD3 UR6, UPT, UPT, UR10, 0x2, URZ ;  /* 0x000000020a067890 */ /* 0x000fe4000fffe0ff */
[----:B------:R-:W-:Y:S01]  /*3c60*/  UIADD3 UR4, UPT, UPT, UR14, 0x2, URZ ;  /* 0x000000020e047890 */ /* 0x000fe2000fffe0ff */
[----:B--2---:R-:W-:Y:S01]  /*3c70*/  @P0 SHF.L.U32 R0, R3, 0x1f, RZ ;  /* 0x0000001f03000819 */ /* 0x004fe200000006ff */
[----:B------:R-:W-:Y:S01]  /*3c80*/  UIADD3 UR12, UPT, UPT, UR10, 0x4, URZ ;  /* 0x000000040a0c7890 */ /* 0x000fe2000fffe0ff */
[----:B------:R-:W-:Y:S02]  /*3c90*/  UMOV UR11, 0x40004040 ;  /* 0x40004040000b7882 */ /* 0x000fe40000000000 */
[----:B------:R4:W2:Y:S01]  /*3ca0*/  @P0 SYNCS.PHASECHK.TRANS64.TRYWAIT P2, [UR5], R0 ;  /* 0x00000000ff0005a7 */ /* 0x0008a20008041105 */
[----:B------:R-:W-:Y:S11]  /*3cb0*/  ELECT P0, URZ, PT ;  /* 0x0000000000ff782f */ /* 0x000ff60003800000 */
[----:B------:R-:W-:Y:S02]  /*3cc0*/  @!UPT UIADD3 URZ, UPT, UPT, URZ, URZ, URZ ;  /* 0x000000fffffff290 */ /* 0x000fe4000fffe0ff */
[C---:B------:R-:W-:Y:S02]  /*3cd0*/  @P0 R2UR.BROADCAST UR16, R4.reuse ;  /* 0x00000000041002ca */ /* 0x040fe400008e0000 */
[----:B------:R-:W-:Y:S01]  /*3ce0*/  ELECT P0, URZ, PT ;  /* 0x0000000000ff782f */ /* 0x000fe20003800000 */
[----:B------:R-:W-:Y:S01]  /*3cf0*/  UMOV UR15, 0x40004040 ;  /* 0x40004040000f7882 */ /* 0x000fe20000000000 */
[----:B------:R-:W-:Y:S01]  /*3d00*/  UMOV UR7, 0x40004040 ;  /* 0x4000404000077882 */ /* 0x000fe20000000000 */
[----:B------:R3:W-:Y:S01]  /*3d10*/  UTCHMMA gdesc[UR14], gdesc[UR10], tmem[UR8], tmem[UR32], idesc[UR33], UP2 ;  /* 0x00ff200a0e0075ea */ /* 0x0007e20009000008 */
[----:B------:R-:W-:Y:S01]  /*3d20*/  UPLOP3.LUT UP2, UPT, UPT, UPT, UPT, 0x80, 0x8 ;  /* 0x000000000008789c */ /* 0x000fe20003f4f070 */
[----:B------:R-:W-:Y:S01]  /*3d30*/  UMOV UR5, 0x40004040 ;  /* 0x4000404000057882 */ /* 0x000fe20000000000 */
[----:B------:R-:W-:Y:S01]  /*3d40*/  UMOV UR13, 0x40004040 ;  /* 0x40004040000d7882 */ /* 0x000fe20000000000 */
[----:B------:R-:W-:Y:S04]  /*3d50*/  UMOV UR9, 0x40004040 ;  /* 0x4000404000097882 */ /* 0x000fe80000000000 */
[----:B------:R1:W-:Y:S01]  /*3d60*/  UTCHMMA gdesc[UR4], gdesc[UR6], tmem[UR16], tmem[UR30], idesc[UR31], UPT ;  /* 0x00ff1e06040075ea */ /* 0x0003e2000b800010 */
[----:B---3--:R-:W-:Y:S01]  /*3d70*/  UIADD3 UR8, UPT, UPT, UR14, 0x4, URZ ;  /* 0x000000040e087890 */ /* 0x008fe2000fffe0ff */
[C---:B------:R-:W-:Y:S02]  /*3d80*/  @P0 R2UR.BROADCAST UR15, R4.reuse ;  /* 0x00000000040f02ca */ /* 0x040fe400008e0000 */
[----:B------:R-:W-:Y:S01]  /*3d90*/  ELECT P0, URZ, PT ;  /* 0x0000000000ff782f */ /* 0x000fe20003800000 */
[----:B------:R-:W-:Y:S02]  /*3da0*/  UIADD3 UR10, UPT, UPT, UR10, 0x6, URZ ;  /* 0x000000060a0a7890 */ /* 0x000fe4000fffe0ff */
[----:B-1----:R-:W-:Y:S10]  /*3db0*/  UIADD3 UR6, UPT, UPT, UR14, 0x6, URZ ;  /* 0x000000060e067890 */ /* 0x002ff4000fffe0ff */
[----:B------:R-:W-:Y:S01]  /*3dc0*/  @P0 R2UR.BROADCAST UR14, R4 ;  /* 0x00000000040e02ca */ /* 0x000fe200008e0000 */
[----:B------:R-:W-:Y:S02]  /*3dd0*/  UIADD3 UR5, UPT, UPT, UR18, 0x60, URZ ;  /* 0x0000006012057890 */ /* 0x000fe4000fffe0ff */
[----:B------:R-:W-:Y:S01]  /*3de0*/  UIADD3 UR4, UPT, UPT, UR17, 0x1, URZ ;  /* 0x0000000111047890 */ /* 0x000fe2000fffe0ff */
[----:B------:R1:W-:Y:S03]  /*3df0*/  UTCHMMA gdesc[UR8], gdesc[UR12], tmem[UR15], tmem[UR28], idesc[UR29], UPT ;  /* 0x00ff1c0c080075ea */ /* 0x0003e6000b80000f */
[----:B------:R-:W-:Y:S03]  /*3e00*/  UISETP.GT.U32.AND UP0, UPT, UR4, 0x1, UPT ;  /* 0x000000010400788c */ /* 0x000fe6000bf04070 */
[----:B------:R-:W-:Y:S03]  /*3e10*/  UMOV UR4, UR19 ;  /* 0x0000001300047c82 */ /* 0x000fe60008000000 */
[----:B------:R4:W-:Y:S01]  /*3e20*/  UTCHMMA gdesc[UR6], gdesc[UR10], tmem[UR14], tmem[UR26], idesc[UR27], UPT ;  /* 0x00ff1a0a060075ea */ /* 0x0009e2000b80000e */
[----:B------:R4:W-:Y:S01]  /*3e30*/  UTCBAR.MULTICAST [UR5], URZ, UR21 ;  /* 0x000000ff050073e9 */ /* 0x0009e20008000815 */
[----:B-1----:R-:W-:Y:S07]  /*3e40*/  UIADD3 UR8, UPT, UPT, UR17, -0x1, URZ ;  /* 0xffffffff11087890 */ /* 0x002fee000fffe0ff */
[----:B------:R-:W-:Y:S01]  /*3e50*/  UMOV UR17, UR8 ;  /* 0x0000000800117c82 */ /* 0x000fe20008000000 */
[----:B------:R-:W-:Y:S05]  /*3e60*/  BRA.U UP0, `(.L_x_68) ;  /* 0xfffffffd002c7547 */ /* 0x000fea000b83ffff */
.L_x_65:
[----:B------:R-:W-:Y:S01]  /*3e70*/  UIADD3 UR4, UPT, UPT, UR24, 0x1, URZ ;  /* 0x0000000118047890 */ /* 0x000fe2000fffe0ff */
[----:B------:R-:W-:Y:S01]  /*3e80*/  LOP3.LUT R8, R8, 0x1, RZ, 0x3c, !PT ;  /* 0x0000000108087812 */ /* 0x000fe200078e3cff */
[----:B----4-:R-:W-:Y:S02]  /*3e90*/  UIADD3 UR5, UPT, UPT, UR25, 0x110, URZ ;  /* 0x0000011019057890 */ /* 0x010fe4000fffe0ff */
[----:B------:R-:W-:-:S04]  /*3ea0*/  UISETP.NE.AND UP0, UPT, UR4, 0x2, UPT ;  /* 0x000000020400788c */ /* 0x000fc8000bf05270 */
[----:B------:R-:W-:Y:S02]  /*3eb0*/  USEL UR6, URZ, 0x1, UP0 ;  /* 0x00000001ff067887 */ /* 0x000fe40008000000 */
[----:B------:R-:W-:Y:S01]  /*3ec0*/  USEL UR24, UR4, URZ, UP0 ;  /* 0x000000ff04187287 */ /* 0x000fe20008000000 */
[----:B------:R3:W-:Y:S03]  /*3ed0*/  UTCBAR [UR5], URZ ;  /* 0x000000ff050073e9 */ /* 0x0007e600080000ff */
[----:B------:R-:W-:Y:S01]  /*3ee0*/  LOP3.LUT R9, R9, UR6, RZ, 0x3c, !PT ;  /* 0x0000000609097c12 */ /* 0x000fe2000f8e3cff */
[----:B------:R-:W-:Y:S07]  /*3ef0*/  @P3 BRA `(.L_x_69) ;  /* 0xfffffff800a03947 */ /* 0x000fee000383ffff */
[----:B------:R-:W4:Y:S01]  /*3f00*/  S2UR UR6, SR_CgaCtaId ;  /* 0x00000000000679c3 */ /* 0x000f220000008800 */
[----:B------:R-:W-:Y:S01]  /*3f10*/  ELECT P0, URZ, PT ;  /* 0x0000000000ff782f */ /* 0x000fe20003800000 */
[----:B--2---:R-:W-:Y:S01]  /*3f20*/  IMAD.MOV.U32 R0, RZ, RZ, 0x1 ;  /* 0x00000001ff007424 */ /* 0x004fe200078e00ff */
[----:B------:R-:W-:Y:S01]  /*3f30*/  UIADD3 UR20, UPT, UPT, UR20, 0x120, URZ ;  /* 0x0000012014147890 */ /* 0x000fe2000fffe0ff */
[----:B------:R-:W-:Y:S01]  /*3f40*/  SHF.L.U32 R3, R9, 0x1f, RZ ;  /* 0x0000001f09037819 */ /* 0x000fe200000006ff */
[----:B------:R-:W-:-:S03]  /*3f50*/  UMOV UR4, 0x40 ;  /* 0x0000004000047882 */ /* 0x000fc60000000000 */
[----:B------:R-:W-:Y:S01]  /*3f60*/  UVIRTCOUNT.DEALLOC.SMPOOL 0x80 ;  /* 0x000000800000784c */ /* 0x000fe20000000000 */
[----:B----4-:R-:W-:Y:S02]  /*3f70*/  ULEA UR6, UR6, UR4, 0x18 ;  /* 0x0000000406067291 */ /* 0x010fe4000f8ec0ff */
[----:B------:R-:W-:-:S07]  /*3f80*/  ULEA UR4, UR24, UR20, 0x3 ;  /* 0x0000001418047291 */ /* 0x000fce000f8e18ff */
[----:B------:R2:W-:Y:S02]  /*3f90*/  @P0 STS.U8 [UR6+0x1c], R0 ;  /* 0x00001c00ff000988 */ /* 0x0005e40008000006 */
[----:B------:R-:W4:Y:S02]  /*3fa0*/  SYNCS.PHASECHK.TRANS64.TRYWAIT P0, [UR4], R3 ;  /* 0x00000003ff0075a7 */ /* 0x000f240008001104 */
[----:B--2-4-:R-:W-:Y:S05]  /*3fb0*/  @!P0 BRA `(.L_x_70) ;  /* 0x00000044009c8947 */ /* 0x014fea0003800000 */
.L_x_159:
[----:B------:R-:W-:-:S04]  /*3fc0*/  UIADD3 UR4, UPT, UPT, UR24, 0x1, URZ ;  /* 0x0000000118047890 */ /* 0x000fc8000fffe0ff */
[----:B------:R-:W-:-:S04]  /*3fd0*/  UISETP.NE.AND UP0, UPT, UR4, 0x2, UPT ;  /* 0x000000020400788c */ /* 0x000fc8000bf05270 */
[----:B---3--:R-:W-:Y:S02]  /*3fe0*/  USEL UR5, URZ, 0x1, UP0 ;  /* 0x00000001ff057887 */ /* 0x008fe40008000000 */
[----:B------:R-:W-:-:S04]  /*3ff0*/  USEL UR4, UR4, URZ, UP0 ;  /* 0x000000ff04047287 */ /* 0x000fc80008000000 */
[----:B------:R-:W-:Y:S01]  /*4000*/  ULEA UR4, UR4, UR20, 0x3 ;  /* 0x0000001404047291 */ /* 0x000fe2000f8e18ff */
[----:B--2---:R-:W-:-:S04]  /*4010*/  LOP3.LUT R3, R9, UR5, RZ, 0x3c, !PT ;  /* 0x0000000509037c12 */ /* 0x004fc8000f8e3cff */
[----:B------:R-:W-:-:S04]  /*4020*/  SHF.L.U32 R3, R3, 0x1f, RZ ;  /* 0x0000001f03037819 */ /* 0x000fc800000006ff */
[----:B------:R-:W2:Y:S02]  /*4030*/  SYNCS.PHASECHK.TRANS64.TRYWAIT P0, [UR4], R3 ;  /* 0x00000003ff0075a7 */ /* 0x000ea40008001104 */
[----:B--2---:R-:W-:Y:S05]  /*4040*/  @!P0 BRA `(.L_x_71) ;  /* 0x0000004400908947 */ /* 0x004fea0003800000 */
.L_x_161:
[----:B------:R-:W-:Y:S01]  /*4050*/  NOP ;  /* 0x0000000000007918 */ /* 0x000fe20000000000 */
[----:B--2---:R-:W2:Y:S01]  /*4060*/  LDS R0, [UR6+0x14] ;  /* 0x00001406ff007984 */ /* 0x004ea20008000800 */
[----:B------:R-:W-:Y:S01]  /*4070*/  LOP3.LUT R2, R2, 0xffff, RZ, 0xc0, !PT ;  /* 0x0000ffff02027812 */ /* 0x000fe200078ec0ff */
[----:B------:R-:W-:Y:S02]  /*4080*/  IMAD.MOV.U32 R3, RZ, RZ, 0xffff ;  /* 0x0000ffffff037424 */ /* 0x000fe400078e00ff */
[----:B------:R-:W-:Y:S01]  /*4090*/  IMAD.MOV.U32 R5, RZ, RZ, 0x1 ;  /* 0x00000001ff057424 */ /* 0x000fe200078e00ff */
[----:B------:R-:W-:-:S04]  /*40a0*/  SHF.R.U32.HI R2, RZ, 0x5, R2 ;  /* 0x00000005ff027819 */ /* 0x000fc80000011602 */
[-C--:B------:R-:W-:Y:S02]  /*40b0*/  SHF.L.U32 R3, R3, R2.reuse, RZ ;  /* 0x0000000203037219 */ /* 0x080fe400000006ff */
[----:B------:R-:W-:Y:S02]  /*40c0*/  SHF.L.U32 R5, R5, R2, RZ ;  /* 0x0000000205057219 */ /* 0x000fe400000006ff */
[----:B--2---:R-:W-:-:S04]  /*40d0*/  LOP3.LUT R0, R0, R3, RZ, 0xc0, !PT ;  /* 0x0000000300007212 */ /* 0x004fc800078ec0ff */
[----:B------:R-:W-:-:S13]  /*40e0*/  ISETP.NE.AND P0, PT, R0, R3, PT ;  /* 0x000000030000720c */ /* 0x000fda0003f05270 */
[----:B------:R-:W-:Y:S05]  /*40f0*/  @P0 BRA `(.L_x_72) ;  /* 0x00000000005c0947 */ /* 0x000fea0003800000 */
[----:B------:R-:W2:Y:S02]  /*4100*/  LDS R0, [UR6+0x18] ;  /* 0x00001806ff007984 */ /* 0x000ea40008000800 */
[----:B--2---:R-:W-:-:S04]  /*4110*/  LOP3.LUT R0, R0, R5, RZ, 0xc0, !PT ;  /* 0x0000000500007212 */ /* 0x004fc800078ec0ff */
[----:B------:R-:W-:-:S13]  /*4120*/  ISETP.NE.AND P0, PT, R0, R5, PT ;  /* 0x000000050000720c */ /* 0x000fda0003f05270 */
[----:B------:R-:W-:Y:S05]  /*4130*/  @P0 BRA `(.L_x_73) ;  /* 0x0000000000400947 */ /* 0x000fea0003800000 */
[----:B------:R-:W-:Y:S01]  /*4140*/  R2UR UR4, R3 ;  /* 0x00000000030472ca */ /* 0x000fe200000e0000 */
[----:B------:R-:W2:Y:S01]  /*4150*/  S2R R2, SR_LANEID ;  /* 0x0000000000027919 */ /* 0x000ea20000000000 */
[----:B------:R-:W-:-:S04]  /*4160*/  LOP3.LUT R5, RZ, R5, RZ, 0x33, !PT ;  /* 0x00000005ff057212 */ /* 0x000fc800078e33ff */
[----:B------:R-:W3:Y:S07]  /*4170*/  REDUX UR7, R5 ;  /* 0x00000000050773c4 */ /* 0x000eee0000000000 */
[----:B------:R-:W-:-:S03]  /*4180*/  ULOP3.LUT UR5, URZ, UR4, URZ, 0x33, !UPT ;  /* 0x00000004ff057292 */ /* 0x000fc6000f8e33ff */
[----:B------:R-:W-:Y:S02]  /*4190*/  VOTEU.ANY UR4, UPT, PT ;  /* 0x0000000000047886 */ /* 0x000fe400038e0100 */
[----:B------:R-:W-:Y:S01]  /*41a0*/  UFLO.U32 UR4, UR4 ;  /* 0x00000004000472bd */ /* 0x000fe200080e0000 */
[----:B------:R-:W-:-:S04]  /*41b0*/  IMAD.U32 R0, RZ, RZ, UR5 ;  /* 0x00000005ff007e24 */ /* 0x000fc8000f8e00ff */
[----:B------:R-:W4:Y:S02]  /*41c0*/  REDUX UR8, R0 ;  /* 0x00000000000873c4 */ /* 0x000f240000000000 */
[----:B------:R1:W-:Y:S01]  /*41d0*/  UTCATOMSWS.AND URZ, UR5 ;  /* 0x0000000500ff79e3 */ /* 0x0003e20008000000 */
[----:B--2---:R-:W-:Y:S01]  /*41e0*/  ISETP.EQ.U32.AND P0, PT, R2, UR4, PT ;  /* 0x0000000402007c0c */ /* 0x004fe2000bf02070 */
[----:B---3--:R-:W-:Y:S02]  /*41f0*/  IMAD.U32 R2, RZ, RZ, UR7 ;  /* 0x00000007ff027e24 */ /* 0x008fe4000f8e00ff */
[----:B----4-:R-:W-:-:S10]  /*4200*/  IMAD.U32 R3, RZ, RZ, UR8 ;  /* 0x00000008ff037e24 */ /* 0x010fd4000f8e00ff */
[----:B------:R2:W-:Y:S04]  /*4210*/  @P0 ATOMS.AND RZ, [UR6+0x14], R3 ;  /* 0x00001403ffff098c */ /* 0x0005e8000a800006 */
[----:B------:R2:W-:Y:S01]  /*4220*/  @P0 ATOMS.AND RZ, [UR6+0x18], R2 ;  /* 0x00001802ffff098c */ /* 0x0005e2000a800006 */
[----:B-1----:R-:W-:Y:S05]  /*4230*/  BRA `(.L_x_74) ;  /* 0x0000000000147947 */ /* 0x002fea0003800000 */
.L_x_73:
[----:B------:R-:W-:Y:S02]  /*4240*/  MOV R2, 0x4260 ;  /* 0x0000426000027802 */ /* 0x000fe40000000f00 */
[----:B-1---5:R-:W-:Y:S05]  /*4250*/  CALL.REL.NOINC `($__internal_0_$__cuda_sm10x_tcgen05_guardrail_trap_col_being_dealloced_not_returned_by_alloc) ;  /* 0x0000004800087944 */ /* 0x022fea0003c00000 */
[----:B------:R-:W-:Y:S05]  /*4260*/  BRA `(.L_x_74) ;  /* 0x0000000000087947 */ /* 0x000fea0003800000 */
.L_x_72:
[----:B------:R-:W-:Y:S02]  /*4270*/  MOV R2, 0x4290 ;  /* 0x0000429000027802 */ /* 0x000fe40000000f00 */
[----:B-1---5:R-:W-:Y:S05]  /*4280*/  CALL.REL.NOINC `($__internal_2_$__cuda_sm10x_tcgen05_guardrail_trap_unallocated_columns_being_dealloced) ;  /* 0x0000004800147944 */ /* 0x022fea0003c00000 */
.L_x_74:
[----:B------:R-:W-:Y:S01]  /*4290*/  NOP ;  /* 0x0000000000007918 */ /* 0x000fe20000000000 */
[----:B------:R-:W-:Y:S05]  /*42a0*/  EXIT ;  /* 0x000000000000794d */ /* 0x000fea0003800000 */
.L_x_58:
[----:B------:R-:W-:-:S09]  /*42b0*/  UISETP.NE.OR UP0, UPT, UR18, 0x3, !UP3 ;  /* 0x000000031200788c */ /* 0x000fd2000df05670 */
[----:B------:R-:W-:Y:S05]  /*42c0*/  BRA.U UP0, `(.L_x_75) ;  /* 0x0000001100487547 */ /* 0x000fea000b800000 */
[----:B------:R-:W2:Y:S01]  /*42d0*/  LDCU.64 UR4, c[0x0][0x888] ;  /* 0x00011100ff0477ac */ /* 0x000ea20008000a00 */
[----:B------:R-:W3:Y:S01]  /*42e0*/  S2UR UR6, SR_CgaCtaId ;  /* 0x00000000000679c3 */ /* 0x000ee20000008800 */
[----:B------:R-:W-:Y:S01]  /*42f0*/  HFMA2 R9, -RZ, RZ, 0, 5.9604644775390625e-08 ;  /* 0x00000001ff097431 */ /* 0x000fe200000001ff */
[----:B------:R-:W-:Y:S01]  /*4300*/  MOV R8, RZ ;  /* 0x000000ff00087202 */ /* 0x000fe20000000f00 */
[----:B------:R-:W4:Y:S01]  /*4310*/  LDCU UR36, c[0x0][0x370] ;  /* 0x00006e00ff2477ac */ /* 0x000f220008000800 */
[----:B------:R-:W-:Y:S01]  /*4320*/  HFMA2 R3, -RZ, RZ, 0, 0.0078125 ;  /* 0x00002000ff037431 */ /* 0x000fe200000001ff */
[----:B------:R-:W1:Y:S03]  /*4330*/  LDCU.128 UR32, c[0x0][0xb10] ;  /* 0x00016200ff2077ac */ /* 0x000e660008000c00 */
[----:B------:R-:W4:Y:S01]  /*4340*/  LDC.64 R10, c[0x0][0x348] ;  /* 0x0000d200ff0a7b82 */ /* 0x000f220000000a00 */
[----:B------:R-:W1:Y:S01]  /*4350*/  LDCU UR27, c[0x0][0x374] ;  /* 0x00006e80ff1b77ac */ /* 0x000e620008000800 */
[----:B------:R-:W4:Y:S01]  /*4360*/  LDCU.64 UR28, c[0x0][0x890] ;  /* 0x00011200ff1c77ac */ /* 0x000f220008000a00 */
[----:B------:R-:W4:Y:S01]  /*4370*/  LDCU UR18, c[0x0][0xb0c] ;  /* 0x00016180ff1277ac */ /* 0x000f220008000800 */
[----:B--2---:R-:W-:Y:S01]  /*4380*/  UISETP.NE.U32.AND UP0, UPT, UR4, URZ, UPT ;  /* 0x000000ff0400728c */ /* 0x004fe2000bf05070 */
[----:B------:R-:W2:Y:S01]  /*4390*/  LDCU UR46, c[0x0][0xb20] ;  /* 0x00016400ff2e77ac */ /* 0x000ea20008000800 */
[----:B------:R-:W2:Y:S01]  /*43a0*/  LDCU UR4, c[0x0][0xb30] ;  /* 0x00016600ff0477ac */ /* 0x000ea20008000800 */
[----:B------:R-:W2:Y:S01]  /*43b0*/  LDCU.128 UR40, c[0x0][0x980] ;  /* 0x00013000ff2877ac */ /* 0x000ea20008000c00 */
[----:B------:R-:W-:Y:S01]  /*43c0*/  UMOV UR24, 0x400 ;  /* 0x0000040000187882 */ /* 0x000fe20000000000 */
[----:B-1----:R-:W-:-:S02]  /*43d0*/  UIMAD.WIDE.U32 UR8, UR27, UR35, URZ ;  /* 0x000000231b0872a5 */ /* 0x002fc4000f8e00ff */
[----:B---3--:R-:W-:Y:S02]  /*43e0*/  ULEA UR24, UR6, UR24, 0x18 ;  /* 0x0000001806187291 */ /* 0x008fe4000f8ec0ff */
[----:B----4-:R-:W-:Y:S02]  /*43f0*/  UIMAD.WIDE.U32 UR6, UR36, UR32, URZ ;  /* 0x00000020240672a5 */ /* 0x010fe4000f8e00ff */
[----:B------:R-:W-:Y:S02]  /*4400*/  UISETP.NE.AND.EX UP5, UPT, UR5, URZ, UPT, UP0 ;  /* 0x000000ff0500728c */ /* 0x000fe4000bfa5300 */
[----:B------:R-:W-:Y:S02]  /*4410*/  UISETP.NE.U32.AND UP6, UPT, UR28, URZ, UPT ;  /* 0x000000ff1c00728c */ /* 0x000fe4000bfc5070 */
[----:B------:R-:W-:Y:S02]  /*4420*/  UIADD3 UR37, UPT, UPT, UR24, 0x108, URZ ;  /* 0x0000010818257890 */ /* 0x000fe4000fffe0ff */
[----:B------:R-:W-:-:S02]  /*4430*/  UISETP.NE.AND UP0, UPT, UR39, 0x1, UPT ;  /* 0x000000012700788c */ /* 0x000fc4000bf05270 */
[----:B------:R-:W-:Y:S01]  /*4440*/  UISETP.NE.AND UP0, UPT, UR18, 0x1, UPT ;  /* 0x000000011200788c */ /* 0x000fe2000bf05270 */
[----:B------:R-:W-:Y:S01]  /*4450*/  UMOV UR6, UR7 ;  /* 0x0000000700067c82 */ /* 0x000fe20008000000 */
[----:B------:R-:W-:Y:S01]  /*4460*/  UMOV UR38, UR9 ;  /* 0x0000000900267c82 */ /* 0x000fe20008000000 */
[----:B------:R-:W-:Y:S02]  /*4470*/  USEL UR45, URZ, 0x1, UP4 ;  /* 0x00000001ff2d7887 */ /* 0x000fe4000a000000 */
[----:B------:R-:W-:Y:S02]  /*4480*/  UISETP.GE.AND UP2, UPT, UR39, 0x1, UPT ;  /* 0x000000012700788c */ /* 0x000fe4000bf46270 */
[----:B------:R-:W-:Y:S01]  /*4490*/  UISETP.NE.AND UP0, UPT, UR34, 0x1, UPT ;  /* 0x000000012200788c */ /* 0x000fe2000bf05270 */
[----:B------:R-:W-:Y:S01]  /*44a0*/  UMOV UR25, URZ ;  /* 0x000000ff00197c82 */ /* 0x000fe20008000000 */
[----:B------:R-:W-:Y:S01]  /*44b0*/  UPLOP3.LUT UP4, UPT, UPT, UPT, UPT, 0x40, 0x4 ;  /* 0x000000000004789c */ /* 0x000fe20003f8e870 */
[----:B------:R-:W1:Y:S01]  /*44c0*/  LDCU.64 UR16, c[0x0][0xb28] ;  /* 0x00016500ff1077ac */ /* 0x000e620008000a00 */
[----:B------:R-:W3:Y:S01]  /*44d0*/  LDCU.64 UR30, c[0x0][0x990] ;  /* 0x00013200ff1e77ac */ /* 0x000ee20008000a00 */
[----:B------:R-:W-:-:S02]  /*44e0*/  UISETP.NE.AND.EX UP6, UPT, UR29, URZ, UPT, UP6 ;  /* 0x000000ff1d00728c */ /* 0x000fc4000bfc5360 */
[----:B------:R-:W-:Y:S02]  /*44f0*/  UPRMT UR37, URZ, 0x654, UR37 ;  /* 0x00000654ff257896 */ /* 0x000fe40008000025 */
[----:B------:R-:W-:Y:S02]  /*4500*/  USHF.R.U32.HI UR44, URZ, UR33, UR6 ;  /* 0x00000021ff2c7299 */ /* 0x000fe40008011606 */
[----:B--2---:R-:W-:Y:S02]  /*4510*/  USHF.R.U32.HI UR38, URZ, UR46, UR38 ;  /* 0x0000002eff267299 */ /* 0x004fe40008011626 */
[----:B------:R-:W-:Y:S02]  /*4520*/  UISETP.NE.AND UP3, UPT, UR4, 0x1, UPT ;  /* 0x000000010400788c */ /* 0x000fe4000bf65270 */
[----:B------:R-:W-:Y:S02]  /*4530*/  UISETP.NE.AND UP2, UPT, UR40, 0x1, UPT ;  /* 0x000000012800788c */ /* 0x000fe4000bf45270 */
[----:B------:R-:W-:-:S11]  /*4540*/  UISETP.NE.AND UP0, UPT, UR43, 0x1, UPT ;  /* 0x000000012b00788c */ /* 0x000fd6000bf05270 */
.L_x_84:
[----:B------:R-:W-:Y:S04]  /*4550*/  SHF.L.U32 R5, R8, 0x1f, RZ ;  /* 0x0000001f08057819 */ /* 0x000fe800000006ff */
[----:B--2---:R-:W2:Y:S02]  /*4560*/  SYNCS.PHASECHK.TRANS64.TRYWAIT P0, [UR24+0x100], R5 ;  /* 0x00010005ff0075a7 */ /* 0x004ea40008001118 */
[----:B--2---:R-:W-:Y:S05]  /*4570*/  @!P0 BRA `(.L_x_76) ;  /* 0x00000040005c8947 */ /* 0x004fea0003800000 */
.L_x_163:
[----:B--2---:R-:W2:Y:S01]  /*4580*/  LDS.128 R4, [UR24+0x140] ;  /* 0x00014018ff047984 */ /* 0x004ea20008000c00 */
[----:B------:R-:W-:Y:S01]  /*4590*/  UISETP.GE.AND UP0, UPT, UR39, 0x1, UPT ;  /* 0x000000012700788c */ /* 0x000fe2000bf06270 */
[----:B------:R-:W-:Y:S01]  /*45a0*/  @!PT LDS RZ, [RZ] ;  /* 0x00000000fffff984 */ /* 0x000fe20000000800 */
[----:B------:R-:W-:Y:S01]  /*45b0*/  @!PT LDS RZ, [RZ] ;  /* 0x00000000fffff984 */ /* 0x000fe20000000800 */
[----:B------:R-:W-:Y:S01]  /*45c0*/  @!PT LDS RZ, [RZ] ;  /* 0x00000000fffff984 */ /* 0x000fe20000000800 */
[----:B------:R-:W-:Y:S01]  /*45d0*/  @!PT LDS RZ, [RZ] ;  /* 0x00000000fffff984 */ /* 0x000fe20000000800 */
[----:B------:R4:W-:Y:S06]  /*45e0*/  MEMBAR.ALL.CTA ;  /* 0x0000000000007992 */ /* 0x0009ec0000008000 */
[----:B----4-:R-:W4:Y:S02]  /*45f0*/  FENCE.VIEW.ASYNC.S ;  /* 0x00000000000073c6 */ /* 0x010f240000000000 */
[----:B----4-:R-:W-:Y:S01]  /*4600*/  SYNCS.ARRIVE.TRANS64.RED.A1T0 RZ, [UR37], RZ ;  /* 0x000000ffffff79a7 */ /* 0x010fe20008100425 */
[----:B--2---:R-:W-:Y:S11]  /*4610*/  LOP3.LUT P0, RZ, R6, 0x1, RZ, 0xc0, !PT ;  /* 0x0000000106ff7812 */ /* 0x004ff6000780c0ff */
[----:B------:R-:W-:Y:S02]  /*4620*/  @!UPT UIADD3 URZ, UPT, UPT, URZ, URZ, URZ ;  /* 0x000000fffffff290 */ /* 0x000fe4000fffe0ff */
[----:B------:R-:W-:Y:S01]  /*4630*/  VOTEU.ANY UP2, P0 ;  /* 0x0000000000ff7886 */ /* 0x000fe20000040100 */
[----:B------:R-:W-:Y:S11]  /*4640*/  PLOP3.LUT P0, PT, PT, PT, UP2, 0x80, 0x8 ;  /* 0x000000000008781c */ /* 0x000ff60003f0f028 */
[----:B------:R-:W-:Y:S02]  /*4650*/  @!UPT UIADD3 URZ, UPT, UPT, URZ, URZ, URZ ;  /* 0x000000fffffff290 */ /* 0x000fe4000fffe0ff */
[----:B------:R-:W-:Y:S02]  /*4660*/  @P0 MOV R2, R4 ;  /* 0x0000000400020202 */ /* 0x000fe40000000f00 */
[----:B------:R-:W-:Y:S02]  /*4670*/  @P0 LOP3.LUT R0, R5, 0xffff, RZ, 0xc0, !PT ;  /* 0x0000ffff05000812 */ /* 0x000fe400078ec0ff */
[----:B------:R-:W-:Y:S02]  /*4680*/  @P0 R2UR UR5, R2 ;  /* 0x00000000020502ca */ /* 0x000fe400000e0000 */
[----:B------:R-:W-:Y:S11]  /*4690*/  @P0 R2UR UR4, R0 ;  /* 0x00000000000402ca */ /* 0x000ff600000e0000 */
[----:B------:R-:W-:Y:S02]  /*46a0*/  @UP2 UMOV UR15, UR5 ;  /* 0x00000005000f2c82 */ /* 0x000fe40008000000 */
[----:B------:R-:W-:Y:S01]  /*46b0*/  @UP2 UMOV UR14, UR4 ;  /* 0x00000004000e2c82 */ /* 0x000fe20008000000 */
[----:B------:R-:W-:Y:S05]  /*46c0*/  BRA.U !UP0, `(.L_x_77) ;  /* 0x0000000108c07547 */ /* 0x000fea000b800000 */
[----:B------:R-:W-:Y:S02]  /*46d0*/  UIMAD.WIDE.U32 UR8, UR14, UR35, URZ ;  /* 0x000000230e0872a5 */ /* 0x000fe4000f8e00ff */
[----:B------:R-:W-:Y:S02]  /*46e0*/  UP2UR UR19, UPR, URZ, 0x4 ;  /* 0x00000004ff137883 */ /* 0x000fe40008000000 */
[----:B------:R-:W-:Y:S02]  /*46f0*/  UISETP.NE.AND UP2, UPT, UR34, 0x1, UPT ;  /* 0x000000012200788c */ /* 0x000fe4000bf45270 */
[----:B------:R-:W-:Y:S02]  /*4700*/  UIMAD.WIDE.U32 UR10, UR15, UR32, URZ ;  /* 0x000000200f0a72a5 */ /* 0x000fe4000f8e00ff */
[----:B------:R-:W-:Y:S02]  /*4710*/  USEL UR4, UR27, UR38, !UP2 ;  /* 0x000000261b047287 */ /* 0x000fe4000d000000 */
[----:B------:R-:W-:Y:S02]  /*4720*/  UISETP.NE.AND UP0, UPT, UR18, 0x1, UPT ;  /* 0x000000011200788c */ /* 0x000fe4000bf05270 */
[----:B------:R-:W-:Y:S02]  /*4730*/  UP2UR UR22, UPR, URZ, 0x2 ;  /* 0x00000002ff167883 */ /* 0x000fe40008000000 */
[----:B------:R-:W-:Y:S02]  /*4740*/  UISETP.NE.AND UP1, UPT, UR39, 0x1, UPT ;  /* 0x000000012700788c */ /* 0x000fe4000bf25270 */
[----:B-1----:R-:W-:Y:S02]  /*4750*/  UIMAD.WIDE.U32 UR12, UR4, UR16, URZ ;  /* 0x00000010040c72a5 */ /* 0x002fe4000f8e00ff */
[----:B------:R-:W-:Y:S01]  /*4760*/  USEL UR7, UR36, UR44, !UP0 ;  /* 0x0000002c24077287 */ /* 0x000fe2000c000000 */
[----:B------:R-:W-:Y:S02]  /*4770*/  UMOV UR5, UR9 ;  /* 0x0000000900057c82 */ /* 0x000fe40008000000 */
[----:B------:R-:W-:Y:S02]  /*4780*/  USHF.R.U32.HI UR6, URZ, UR46, UR5 ;  /* 0x0000002eff067299 */ /* 0x000fe40008011605 */
[----:B------:R-:W-:Y:S02]  /*4790*/  UIMAD.WIDE.U32 UR20, UR7, UR16, URZ ;  /* 0x00000010071472a5 */ /* 0x000fe4000f8e00ff */
[----:B------:R-:W-:Y:S02]  /*47a0*/  USEL UR6, UR14, UR6, !UP2 ;  /* 0x000000060e067287 */ /* 0x000fe4000d000000 */
[----:B------:R-:W-:Y:S01]  /*47b0*/  UISETP.NE.AND UP2, UPT, UR19, URZ, UPT ;  /* 0x000000ff1300728c */ /* 0x000fe2000bf45270 */
[----:B------:R-:W-:Y:S01]  /*47c0*/  UMOV UR5, UR11 ;  /* 0x0000000b00057c82 */ /* 0x000fe20008000000 */
[----:B------:R-:W-:Y:S02]  /*47d0*/  UIMAD.WIDE.U32 UR10, UR6, UR16, URZ ;  /* 0x00000010060a72a5 */ /* 0x000fe4000f8e00ff */
[----:B------:R-:W-:Y:S03]  /*47e0*/  USHF.R.U32.HI UR8, URZ, UR33, UR5 ;  /* 0x00000021ff087299 */ /* 0x000fe60008011605 */
[----:B------:R-:W-:Y:S02]  /*47f0*/  UMOV UR5, UR13 ;  /* 0x0000000d00057c82 */ /* 0x000fe40008000000 */
[----:B------:R-:W-:Y:S03]  /*4800*/  @UP1 USHF.R.U32.HI UR4, URZ, UR17, UR5 ;  /* 0x00000011ff041299 */ /* 0x000fe60008011605 */
[----:B------:R-:W-:Y:S01]  /*4810*/  UMOV UR5, UR21 ;  /* 0x0000001500057c82 */ /* 0x000fe20008000000 */
[----:B------:R-:W-:Y:S02]  /*4820*/  UIMAD UR4, UR39, UR4, URZ ;  /* 0x00000004270472a4 */ /* 0x000fe4000f8e02ff */
[----:B------:R-:W-:Y:S02]  /*4830*/  @UP1 USHF.R.U32.HI UR7, URZ, UR17, UR5 ;  /* 0x00000011ff071299 */ /* 0x000fe40008011605 */
[----:B------:R-:W-:Y:S02]  /*4840*/  USEL UR5, UR15, UR8, !UP0 ;  /* 0x000000080f057287 */ /* 0x000fe4000c000000 */
[----:B------:R-:W-:Y:S02]  /*4850*/  UIMAD UR8, UR39, UR7, URZ ;  /* 0x00000007270872a4 */ /* 0x000fe4000f8e02ff */
[----:B------:R-:W-:Y:S03]  /*4860*/  UISETP.GE.AND UP0, UPT, UR6, UR4, UPT ;  /* 0x000000040600728c */ /* 0x000fe6000bf06270 */
[----:B------:R-:W-:Y:S01]  /*4870*/  UMOV UR4, UR11 ;  /* 0x0000000b00047c82 */ /* 0x000fe20008000000 */
[----:B------:R-:W-:Y:S02]  /*4880*/  UISETP.GE.OR UP0, UPT, UR5, UR8, UP0 ;  /* 0x000000080500728c */ /* 0x000fe40008706670 */
[----:B------:R-:W-:Y:S02]  /*4890*/  USHF.R.U32.HI UR4, URZ, UR17, UR4 ;  /* 0x00000011ff047299 */ /* 0x000fe40008011604 */
[----:B------:R-:W-:Y:S02]  /*48a0*/  UIMAD.WIDE.U32 UR8, UR5, UR16, URZ ;  /* 0x00000010050872a5 */ /* 0x000fe4000f8e00ff */
[----:B------:R-:W-:Y:S04]  /*48b0*/  USEL UR10, UR6, UR4, !UP1 ;  /* 0x00000004060a7287 */ /* 0x000fe8000c800000 */
[----:B------:R-:W-:Y:S01]  /*48c0*/  UIADD3 UR11, UPT, UPT, -UR10, URZ, URZ ;  /* 0x000000ff0a0b7290 */ /* 0x000fe2000fffe1ff */
[----:B------:R-:W-:Y:S02]  /*48d0*/  @!UP0 UMOV UR4, UR9 ;  /* 0x0000000900048c82 */ /* 0x000fe40008000000 */
[----:B------:R-:W-:Y:S02]  /*48e0*/  @!UP0 USHF.R.U32.HI UR4, URZ, UR17, UR4 ;  /* 0x00000011ff048299 */ /* 0x000fe40008011604 */
[----:B------:R-:W-:Y:S02]  /*48f0*/  UIMAD UR8, UR39, UR11, UR6 ;  /* 0x0000000b270872a4 */ /* 0x000fe4000f8e0206 */
[----:B------:R-:W-:Y:S02]  /*4900*/  @!UP0 USEL UR4, UR5, UR4, !UP1 ;  /* 0x0000000405048287 */ /* 0x000fe4000c800000 */
[----:B------:R-:W-:Y:S02]  /*4910*/  UISETP.NE.AND UP1, UPT, UR22, URZ, UPT ;  /* 0x000000ff1600728c */ /* 0x000fe4000bf25270 */
[----:B------:R-:W-:Y:S02]  /*4920*/  @!UP0 UIMAD UR8, UR7, UR8, UR4 ;  /* 0x00000008070882a4 */ /* 0x000fe4000f8e0204 */
[----:B------:R-:W-:Y:S02]  /*4930*/  @!UP0 UIADD3 UR9, UPT, UPT, UR10, -UR4, URZ ;  /* 0x800000040a098290 */ /* 0x000fe4000fffe0ff */
[----:B------:R-:W-:Y:S02]  /*4940*/  UIADD3 UR4, UPT, UPT, -UR5, URZ, URZ ;  /* 0x000000ff05047290 */ /* 0x000fe4000fffe1ff */
[----:B------:R-:W-:Y:S02]  /*4950*/  UIADD3 UR7, UPT, UPT, -UR6, URZ, URZ ;  /* 0x000000ff06077290 */ /* 0x000fe4000fffe1ff */
[----:B------:R-:W-:Y:S02]  /*4960*/  @!UP0 UIMAD UR6, UR9, UR39, UR5 ;  /* 0x00000027090682a4 */ /* 0x000fe4000f8e0205 */
[----:B------:R-:W-:Y:S02]  /*4970*/  UIMAD UR15, UR18, UR4, UR15 ;  /* 0x00000004120f72a4 */ /* 0x000fe4000f8e020f */
[----:B------:R-:W-:Y:S01]  /*4980*/  UIMAD UR4, UR34, UR7, UR14 ;  /* 0x00000007220472a4 */ /* 0x000fe2000f8e020e */
[----:B------:R-:W-:Y:S02]  /*4990*/  @!UP0 UMOV UR5, UR8 ;  /* 0x0000000800058c82 */ /* 0x000fe40008000000 */
[----:B------:R-:W-:Y:S02]  /*49a0*/  UIMAD UR15, UR5, UR18, UR15 ;  /* 0x00000012050f72a4 */ /* 0x000fe4000f8e020f */
[----:B------:R-:W-:Y:S11]  /*49b0*/  UIMAD UR14, UR6, UR34, UR4 ;  /* 0x00000022060e72a4 */ /* 0x000ff6000f8e0204 */
[----:B------:R-:W-:Y:S01]  /*49c0*/  @!UPT UIADD3 URZ, UPT, UPT, URZ, URZ, URZ ;  /* 0x000000fffffff290 */ /* 0x000fe2000fffe0ff */
.L_x_77:
[----:B------:R-:W2:Y:S01]  /*49d0*/  @!UP3 LDCU.128 UR20, c[0x0][0xb10] ;  /* 0x00016200ff14b7ac */ /* 0x000ea20008000c00 */
[----:B------:R-:W-:Y:S04]  /*49e0*/  ISETP.NE.U32.AND P1, PT, RZ, UR28, PT ;  /* 0x0000001cff007c0c */ /* 0x000fe8000bf25070 */
[----:B------:R-:W-:Y:S01]  /*49f0*/  ISETP.NE.AND.EX P1, PT, RZ, UR29, PT, P1 ;  /* 0x0000001dff007c0c */ /* 0x000fe2000bf25310 */
[----:B------:R-:W4:Y:S01]  /*4a00*/  @!UP3 LDCU UR5, c[0x0][0xb0c] ;  /* 0x00016180ff05b7ac */ /* 0x000f220008000800 */
[----:B------:R-:W-:Y:S02]  /*4a10*/  USHF.L.U32 UR10, UR26, 0x6, URZ ;  /* 0x000000061a0a7899 */ /* 0x000fe400080006ff */
[----:B--2---:R-:W-:Y:S07]  /*4a20*/  UIMAD.WIDE.U32 UR6, UR15, UR20, URZ ;  /* 0x000000140f0672a5 */ /* 0x004fee000f8e00ff */
[----:B------:R-:W-:Y:S01]  /*4a30*/  @!UP3 UMOV UR4, UR7 ;  /* 0x000000070004bc82 */ /* 0x000fe20008000000 */
[----:B----4-:R-:W-:Y:S02]  /*4a40*/  @!UP3 UISETP.NE.AND UP0, UPT, UR5, 0x1, UPT ;  /* 0x000000010500b88c */ /* 0x010fe4000bf05270 */
[----:B------:R-:W-:Y:S02]  /*4a50*/  @!UP3 USHF.R.U32.HI UR4, URZ, UR21, UR4 ;  /* 0x00000015ff04b299 */ /* 0x000fe40008011604 */
[----:B------:R-:W-:Y:S02]  /*4a60*/  UIMAD.WIDE.U32 UR6, UR14, UR23, URZ ;  /* 0x000000170e0672a5 */ /* 0x000fe4000f8e00ff */
[----:B------:R-:W-:Y:S02]  /*4a70*/  @!UP3 USEL UR8, UR15, UR4, !UP0 ;  /* 0x000000040f08b287 */ /* 0x000fe4000c000000 */
[----:B------:R-:W-:Y:S03]  /*4a80*/  @!UP3 UISETP.NE.AND UP0, UPT, UR22, 0x1, UPT ;  /* 0x000000011600b88c */ /* 0x000fe6000bf05270 */
[----:B------:R-:W-:Y:S02]  /*4a90*/  @!UP3 UMOV UR6, UR7 ;  /* 0x000000070006bc82 */ /* 0x000fe40008000000 */
[----:B------:R-:W2:Y:S02]  /*4aa0*/  @!UP3 LDCU UR4, c[0x0][0xb20] ;  /* 0x00016400ff04b7ac */ /* 0x000ea40008000800 */
[----:B--2---:R-:W-:Y:S04]  /*4ab0*/  @!UP3 USHF.R.U32.HI UR6, URZ, UR4, UR6 ;  /* 0x00000004ff06b299 */ /* 0x004fe80008011606 */
[----:B------:R-:W-:Y:S04]  /*4ac0*/  @!UP3 USEL UR6, UR14, UR6, !UP0 ;  /* 0x000000060e06b287 */ /* 0x000fe8000c000000 */
[----:B------:R-:W-:Y:S02]  /*4ad0*/  @!UP3 UIADD3 UR4, UPT, UPT, -UR8, UR6, URZ ;  /* 0x000000060804b290 */ /* 0x000fe4000fffe1ff */
[----:B------:R-:W-:Y:S02]  /*4ae0*/  @!UP3 UIADD3 UR6, UPT, UPT, UR8, -UR6, URZ ;  /* 0x800000060806b290 */ /* 0x000fe4000fffe0ff */
[----:B------:R-:W-:Y:S02]  /*4af0*/  @!UP3 UIMAD UR15, UR4, UR5, UR15 ;  /* 0x00000005040fb2a4 */ /* 0x000fe4000f8e020f */
[----:B------:R-:W-:Y:S01]  /*4b00*/  @!UP3 UIMAD UR14, UR6, UR22, UR14 ;  /* 0x00000016060eb2a4 */ /* 0x000fe2000f8e020e */
[----:B------:R-:W-:Y:S11]  /*4b10*/  BRA.U UP4, `(.L_x_78) ;  /* 0x0000000104107547 */ /* 0x000ff6000b800000 */
[----:B------:R-:W-:Y:S04]  /*4b20*/  MOV R0, UR45 ;  /* 0x0000002d00007c02 */ /* 0x000fe80008000f00 */
[----:B------:R-:W-:Y:S04]  /*4b30*/  SHF.L.U32 R13, R0, 0x1f, RZ ;  /* 0x0000001f000d7819 */ /* 0x000fe800000006ff */
[----:B------:R-:W2:Y:S02]  /*4b40*/  SYNCS.PHASECHK.TRANS64.TRYWAIT P2, [UR24+0xf8], R13 ;  /* 0x0000f80dff0075a7 */ /* 0x000ea40008041118 */
[----:B--2---:R-:W-:Y:S05]  /*4b50*/  @!P2 BRA `(.L_x_79) ;  /* 0x0000003800fca947 */ /* 0x004fea0003800000 */
.L_x_78:
[----:B------:R-:W-:Y:S05]  /*4b60*/  BRA.U !UP6, `(.L_x_80) ;  /* 0x000000010e387547 */ /* 0x000fea000b800000 */
[----:B------:R-:W-:Y:S01]  /*4b70*/  UPLOP3.LUT UP1, UPT, UPT, UPT, UP5, 0x80, 0x8 ;  /* 0x000000000008789c */ /* 0x000fe20003f2f050 */
[----:B--2---:R-:W-:Y:S01]  /*4b80*/  HFMA2 R0, -RZ, RZ, 0, 5.9604644775390625e-08 ;  /* 0x00000001ff007431 */ /* 0x004fe200000001ff */
[----:B------:R-:W2:Y:S01]  /*4b90*/  LDCU.64 UR8, c[0x0][0x358] ;  /* 0x00006b00ff0877ac */ /* 0x000ea20008000a00 */
[----:B------:R-:W-:Y:S03]  /*4ba0*/  IMAD.MOV.U32 R60, RZ, RZ, 0x1 ;  /* 0x00000001ff3c7424 */ /* 0x000fe600078e00ff */
[----:B------:R-:W-:Y:S05]  /*4bb0*/  PLOP3.LUT P2, PT, PT, PT, UP1, 0x80, 0x8 ;  /* 0x000000000008781c */ /* 0x000fea0003f4f018 */
[----:B------:R-:W4:Y:S01]  /*4bc0*/  @UP1 LDCU.64 UR4, c[0x0][0x888] ;  /* 0x00011100ff0417ac */ /* 0x000f220008000a00 */
[----:B------:R-:W-:Y:S07]  /*4bd0*/  @UP1 UIMAD UR6, UR52, UR28, URZ ;  /* 0x0000001c340612a4 */ /* 0x000fee000f8e02ff */
[----:B------:R-:W-:Y:S01]  /*4be0*/  @!P2 PRMT R60, R0, 0x7610, R60 ;  /* 0x00007610003ca816 */ /* 0x000fe2000000003c */
[----:B----4-:R-:W-:Y:S06]  /*4bf0*/  @UP1 UIMAD.WIDE UR4, UR6, 0x4, UR4 ;  /* 0x00000004060418a5 */ /* 0x010fec000f8e0204 */
[----:B------:R-:W-:Y:S01]  /*4c00*/  IMAD.U32 R12, RZ, RZ, UR4 ;  /* 0x00000004ff0c7e24 */ /* 0x000fe2000f8e00ff */
[----:B------:R-:W-:Y:S04]  /*4c10*/  MOV R13, UR5 ;  /* 0x00000005000d7c02 */ /* 0x000fe80008000f00 */
[----:B------:R-:W4:Y:S01]  /*4c20*/  @!UP1 LDCU UR4, c[0x0][0x880] ;  /* 0x00011000ff0497ac */ /* 0x000f220008000800 */
[----:B--2--5:R2:W5:Y:S02]  /*4c30*/  @P2 LDG.E R27, desc[UR8][R12.64] ;  /* 0x000000080c1b2981 */ /* 0x024564000c1e1900 */
[----:B--2-4-:R-:W-:Y:S07]  /*4c40*/  @!P2 IMAD.U32 R27, RZ, RZ, UR4 ;  /* 0x00000004ff1bae24 */ /* 0x014fee000f8e00ff */
.L_x_80:
[----:B-----5:R-:W-:Y:S01]  /*4c50*/  @!P1 FSETP.EQ.AND P3, PT, R27, RZ, PT ;  /* 0x000000ff1b00920b */ /* 0x020fe20003f62000 */
[----:B------:R-:W-:Y:S01]  /*4c60*/  @!UPT UIADD3 URZ, UPT, UPT, URZ, URZ, URZ ;  /* 0x000000fffffff290 */ /* 0x000fe2000fffe0ff */
[----:B------:R-:W-:Y:S11]  /*4c70*/  @!P1 BRA `(.L_x_81) ;  /* 0x0000000000149947 */ /* 0x000ff60003800000 */
[----:B------:R-:W-:Y:S02]  /*4c80*/  LOP3.LUT P1, RZ, R60, 0xff, RZ, 0xc0, !PT ;  /* 0x000000ff3cff7812 */ /* 0x000fe4000782c0ff */
[----:B------:R-:W-:Y:S04]  /*4c90*/  PLOP3.LUT P3, PT, PT, PT, UP1, 0x80, 0x8 ;  /* 0x000000000008781c */ /* 0x000fe80003f6f018 */
[----:B------:R-:W-:Y:S07]  /*4ca0*/  PLOP3.LUT P3, PT, P3, PT, PT, 0x8, 0x80 ;  /* 0x000000000080781c */ /* 0x000fee0001f6e170 */
[----:B------:R-:W-:Y:S11]  /*4cb0*/  @P1 FSETP.EQ.AND P3, PT, R27, RZ, PT ;  /* 0x000000ff1b00120b */ /* 0x000ff60003f62000 */
[----:B------:R-:W-:Y:S02]  /*4cc0*/  @!UPT UIADD3 URZ, UPT, UPT, URZ, URZ, URZ ;  /* 0x000000fffffff290 */ /* 0x000fe4000fffe0ff */
.L_x_81:
[----:B------:R-:W-:Y:S01]  /*4cd0*/  ULEA UR4, UR25, UR24, 0x3 ;  /* 0x0000001819047291 */ /* 0x000fe2000f8e18ff */
[----:B--2---:R-:W-:Y:S01]  /*4ce0*/  SHF.L.U32 R13, R9, 0x1f, RZ ;  /* 0x0000001f090d7819 */ /* 0x004fe200000006ff */
[----:B------:R-:W-:Y:S02]  /*4cf0*/  USHF.L.U32 UR11, UR51, 0x6, URZ ;  /* 0x00000006330b7899 */ /* 0x000fe400080006ff */
[----:B------:R-:W-:Y:S02]  /*4d00*/  UISETP.NE.AND UP0, UPT, UR40, 0x1, UPT ;  /* 0x000000012800788c */ /* 0x000fe4000bf05270 */
[----:B------:R-:W-:Y:S01]  /*4d10*/  UIMAD.WIDE.U32 UR6, UR11, UR41, URZ ;  /* 0x000000290b0672a5 */ /* 0x000fe2000f8e00ff */
[----:B------:R-:W-:Y:S02]  /*4d20*/  ELECT P2, URZ, PT ;  /* 0x0000000000ff782f */ /* 0x000fe40003840000 */
[----:B------:R-:W2:Y:S02]  /*4d30*/  SYNCS.PHASECHK.TRANS64.TRYWAIT P1, [UR4+0xd8], R13 ;  /* 0x0000d80dff0075a7 */ /* 0x000ea40008021104 */
[----:B------:R-:W-:Y:S02]  /*4d40*/  PLOP3.LUT P2, PT, P3, P2, PT, 0xf2, 0x2f ;  /* 0x00000000002f781c */ /* 0x000fe40001f45e72 */
[----:B------:R-:W-:Y:S02]  /*4d50*/  UMOV UR5, UR7 ;  /* 0x0000000700057c82 */ /* 0x000fe40008000000 */
[----:B------:R-:W-:Y:S04]  /*4d60*/  USHF.R.U32.HI UR5, URZ, UR42, UR5 ;  /* 0x0000002aff057299 */ /* 0x000fe80008011605 */
[----:B------:R-:W-:Y:S02]  /*4d70*/  USEL UR12, UR11, UR5, !UP0 ;  /* 0x000000050b0c7287 */ /* 0x000fe4000c000000 */
[----:B------:R-:W-:Y:S02]  /*4d80*/  UISETP.NE.AND UP0, UPT, UR43, 0x1, UPT ;  /* 0x000000012b00788c */ /* 0x000fe4000bf05270 */
[----:B---3--:R-:W-:Y:S07]  /*4d90*/  UIMAD.WIDE.U32 UR6, UR12, UR30, URZ ;  /* 0x0000001e0c0672a5 */ /* 0x008fee000f8e00ff */
[----:B------:R-:W-:Y:S02]  /*4da0*/  UMOV UR5, UR7 ;  /* 0x0000000700057c82 */ /* 0x000fe40008000000 */
[----:B------:R-:W-:Y:S04]  /*4db0*/  USHF.R.U32.HI UR5, URZ, UR31, UR5 ;  /* 0x0000001fff057299 */ /* 0x000fe80008011605 */
[----:B------:R-:W-:Y:S02]  /*4dc0*/  USEL UR13, UR12, UR5, !UP0 ;  /* 0x000000050c0d7287 */ /* 0x000fe4000c000000 */
[----:B------:R-:W-:Y:S02]  /*4dd0*/  UIADD3 UR5, UPT, UPT, -UR12, URZ, URZ ;  /* 0x000000ff0c057290 */ /* 0x000fe4000fffe1ff */
[----:B------:R-:W-:Y:S02]  /*4de0*/  UIADD3 UR6, UPT, UPT, -UR13, URZ, URZ ;  /* 0x000000ff0d067290 */ /* 0x000fe4000fffe1ff */
[----:B------:R-:W-:Y:S02]  /*4df0*/  UIMAD UR11, UR40, UR5, UR11 ;  /* 0x00000005280b72a4 */ /* 0x000fe4000f8e020b */
[----:B------:R-:W-:Y:S01]  /*4e00*/  UIMAD UR12, UR43, UR6, UR12 ;  /* 0x000000062b0c72a4 */ /* 0x000fe2000f8e020c */
[----:B--2---:R-:W-:Y:S11]  /*4e10*/  @!P1 BRA `(.L_x_82) ;  /* 0x0000003800649947 */ /* 0x004ff60003800000 */
.L_x_166:
[----:B------:R-:W3:Y:S01]  /*4e20*/  S2UR UR23, SR_CgaCtaId ;  /* 0x00000000001779c3 */ /* 0x000ee20000008800 */
[----:B------:R-:W-:Y:S01]  /*4e30*/  VOTEU.ALL UP0, P2 ;  /* 0x0000000000ff7886 */ /* 0x000fe20001000000 */
[----:B------:R-:W-:Y:S01]  /*4e40*/  @!P2 IADD3 R2, P1, PT, R10, 0x580, RZ ;  /* 0x000005800a02a810 */ /* 0x000fe20007f3e0ff */
[----:B------:R-:W-:Y:S01]  /*4e50*/  UIADD3 UR9, UPT, UPT, UR4, 0xc0, URZ ;  /* 0x000000c004097890 */ /* 0x000fe2000fffe0ff */
[----:B------:R-:W-:Y:S02]  /*4e60*/  @P0 SHF.R.U32.HI R4, RZ, 0x10, R5 ;  /* 0x00000010ff040819 */ /* 0x000fe40000011605 */
[----:B------:R-:W-:Y:S01]  /*4e70*/  @!UP0 ULEA UR5, UR25, UR24, 0xd ;  /* 0x0000001819058291 */ /* 0x000fe2000f8e68ff */
[----:B--2---:R-:W-:Y:S01]  /*4e80*/  @!P2 IMAD.X R0, RZ, RZ, R11, P1 ;  /* 0x000000ffff00a224 */ /* 0x004fe200008e060b */
[----:B------:R-:W-:Y:S01]  /*4e90*/  @!P2 R2UR UR7, R2 ;  /* 0x000000000207a2ca */ /* 0x000fe200000e0000 */
[----:B------:R-:W-:Y:S01]  /*4ea0*/  @!UP0 UPRMT UR6, URZ, 0x40, URZ ;  /* 0x00000040ff068896 */ /* 0x000fe200080000ff */
[----:B------:R-:W-:Y:S01]  /*4eb0*/  @P0 R2UR UR52, R4 ;  /* 0x00000000043402ca */ /* 0x000fe200000e0000 */
[----:B------:R-:W-:Y:S02]  /*4ec0*/  @!UP0 UIADD3 UR8, UPT, UPT, UR5, 0x400, URZ ;  /* 0x0000040005088890 */ /* 0x000fe4000fffe0ff */
[----:B------:R-:W-:Y:S01]  /*4ed0*/  @!P2 R2UR UR5, R0 ;  /* 0x000000000005a2ca */ /* 0x000fe200000e0000 */
[----:B------:R-:W-:Y:S01]  /*4ee0*/  @!UP0 UPRMT UR19, UR6, 0x5410, URZ ;  /* 0x0000541006138896 */ /* 0x000fe200080000ff */
[----:B------:R-:W-:Y:S01]  /*4ef0*/  @!P2 IMAD.MOV.U32 R0, RZ, RZ, 0x2000 ;  /* 0x00002000ff00a424 */ /* 0x000fe200078e00ff */
[----:B------:R-:W-:Y:S04]  /*4f00*/  UIADD3 UR6, UPT, UPT, UR25, 0x1, URZ ;  /* 0x0000000119067890 */ /* 0x000fe8000fffe0ff */
[----:B------:R-:W-:Y:S01]  /*4f10*/  UISETP.NE.AND UP0, UPT, UR6, 0x3, UPT ;  /* 0x000000030600788c */ /* 0x000fe2000bf05270 */
[----:B------:R-:W-:Y:S03]  /*4f20*/  IMAD.U32 R14, RZ, RZ, UR7 ;  /* 0x00000007ff0e7e24 */ /* 0x000fe6000f8e00ff */
[----:B------:R-:W-:Y:S02]  /*4f30*/  USEL UR6, UR6, URZ, UP0 ;  /* 0x000000ff06067287 */ /* 0x000fe40008000000 */
[----:B------:R-:W-:Y:S01]  /*4f40*/  IMAD.U32 R15, RZ, RZ, UR5 ;  /* 0x00000005ff0f7e24 */ /* 0x000fe2000f8e00ff */
[----:B------:R-:W-:Y:S01]  /*4f50*/  @!P2 R2UR UR20, R14 ;  /* 0x000000000e14a2ca */ /* 0x000fe200000e0000 */
[----:B------:R-:W-:Y:S02]  /*4f60*/  USEL UR22, URZ, 0x1, UP0 ;  /* 0x00000001ff167887 */ /* 0x000fe40008000000 */
[----:B------:R-:W-:Y:S01]  /*4f70*/  VOTEU.ALL UP0, P2 ;  /* 0x0000000000ff7886 */ /* 0x000fe20001000000 */
[----:B------:R-:W-:Y:S01]  /*4f80*/  @!P2 R2UR UR21, R15 ;  /* 0x000000000f15a2ca */ /* 0x000fe200000e0000 */
[----:B---3--:R-:W-:Y:S02]  /*4f90*/  UPRMT UR7, UR23, 0x654, UR9 ;  /* 0x0000065417077896 */ /* 0x008fe40008000009 */
[----:B------:R-:W-:Y:S01]  /*4fa0*/  ULEA UR5, UR6, UR24, 0x3 ;  /* 0x0000001806057291 */ /* 0x000fe2000f8e18ff */
[----:B------:R-:W-:Y:S04]  /*4fb0*/  LOP3.LUT R9, R9, UR22, RZ, 0x3c, !PT ;  /* 0x0000001609097c12 */ /* 0x000fe8000f8e3cff */
[----:B------:R-:W-:Y:S05]  /*4fc0*/  SHF.L.U32 R12, R9, 0x1f, RZ ;  /* 0x0000001f090c7819 */ /* 0x000fea00000006ff */
[----:B------:R2:W-:Y:S01]  /*4fd0*/  @!UP0 UTMALDG.4D.IM2COL [UR8], [UR20], UR19 ;  /* 0x00000008140083b4 */ /* 0x0005e20008058013 */
[----:B------:R2:W-:Y:S01]  /*4fe0*/  @!P2 SYNCS.ARRIVE.TRANS64.RED.A0TR RZ, [UR4+0xc0], R0 ;  /* 0x0000c000ffffa9a7 */ /* 0x0005e20008300404 */
[----:B------:R-:W-:Y:S01]  /*4ff0*/  SYNCS.ARRIVE.TRANS64.RED.A1T0 RZ, [UR7], RZ ;  /* 0x000000ffffff79a7 */ /* 0x000fe20008100407 */
[----:B------:R-:W3:Y:S02]  /*5000*/  SYNCS.PHASECHK.TRANS64.TRYWAIT P1, [UR5+0xd8], R12 ;  /* 0x0000d80cff0075a7 */ /* 0x000ee40008021105 */
[----:B--23--:R-:W-:Y:S05]  /*5010*/  @!P1 BRA `(.L_x_83) ;  /* 0x0000003400fc9947 */ /* 0x00cfea0003800000 */
.L_x_168:
[----:B------:R-:W3:Y:S01]  /*5020*/  S2UR UR23, SR_CgaCtaId ;  /* 0x00000000001779c3 */ /* 0x000ee20000008800 */
[----:B------:R-:W-:Y:S01]  /*5030*/  UIADD3 UR9, UPT, UPT, UR5, 0xc0, URZ ;  /* 0x000000c005097890 */ /* 0x000fe2000fffe0ff */
[----:B------:R-:W-:Y:S01]  /*5040*/  @!P2 IADD3 R2, P0, PT, R10, 0x580, RZ ;  /* 0x000005800a02a810 */ /* 0x000fe20007f1e0ff */
[----:B------:R-:W-:Y:S01]  /*5050*/  UPLOP3.LUT UP4, UPT, UPT, UPT, UPT, 0x80, 0x8 ;  /* 0x000000000008789c */ /* 0x000fe20003f8f070 */
[----:B------:R-:W-:Y:S01]  /*5060*/  R2UR UR22, R66 ;  /* 0x00000000421672ca */ /* 0x000fe200000e0000 */
[----:B------:R-:W-:Y:S01]  /*5070*/  VOTEU.ALL UP0, P2 ;  /* 0x0000000000ff7886 */ /* 0x000fe20001000000 */
[----:B------:R-:W-:Y:S01]  /*5080*/  R2UR UR21, R67 ;  /* 0x00000000431572ca */ /* 0x000fe200000e0000 */
[----:B------:R-:W-:Y:S01]  /*5090*/  @!P2 IMAD.X R0, RZ, RZ, R11, P0 ;  /* 0x000000ffff00a224 */ /* 0x000fe200000e060b */
[----:B------:R-:W-:Y:S02]  /*50a0*/  LOP3.LUT R8, R8, 0x1, RZ, 0x3c, !PT ;  /* 0x0000000108087812 */ /* 0x000fe400078e3cff */
[----:B------:R-:W-:Y:S02]  /*50b0*/  @!UP0 UPRMT UR7, URZ, 0x40, URZ ;  /* 0x00000040ff078896 */ /* 0x000fe400080000ff */
[----:B------:R-:W-:Y:S02]  /*50c0*/  @!UP0 ULEA UR4, UR6, UR24, 0xd ;  /* 0x0000001806048291 */ /* 0x000fe4000f8e68ff */
[----:B------:R-:W-:Y:S02]  /*50d0*/  UIADD3 UR6, UPT, UPT, UR6, 0x1, URZ ;  /* 0x0000000106067890 */ /* 0x000fe4000fffe0ff */
[----:B------:R-:W-:Y:S02]  /*50e0*/  @!UP0 UIADD3 UR10, UPT, UPT, UR10, 0x20, URZ ;  /* 0x000000200a0a8890 */ /* 0x000fe4000fffe0ff */
[----:B------:R-:W-:Y:S01]  /*50f0*/  @!UP0 UIADD3 UR8, UPT, UPT, UR4, 0x400, URZ ;  /* 0x0000040004088890 */ /* 0x000fe2000fffe0ff */
[----:B------:R-:W-:Y:S01]  /*5100*/  @!P2 R2UR UR4, R0 ;  /* 0x000000000004a2ca */ /* 0x000fe200000e0000 */
[----:B------:R-:W-:Y:S02]  /*5110*/  @!UP0 UPRMT UR19, UR7, 0x5410, URZ ;  /* 0x0000541007138896 */ /* 0x000fe400080000ff */
[----:B------:R-:W-:Y:S02]  /*5120*/  UISETP.NE.AND UP0, UPT, UR6, 0x3, UPT ;  /* 0x000000030600788c */ /* 0x000fe4000bf05270 */
[----:B------:R-:W-:Y:S02]  /*5130*/  UIADD3 UR26, UPT, UPT, UR14, UR22, URZ ;  /* 0x000000160e1a7290 */ /* 0x000fe4000fffe0ff */
[----:B------:R-:W-:Y:S01]  /*5140*/  USEL UR25, UR6, URZ, UP0 ;  /* 0x000000ff06197287 */ /* 0x000fe20008000000 */
[----:B------:R-:W-:Y:S01]  /*5150*/  @!P2 R2UR UR6, R2 ;  /* 0x000000000206a2ca */ /* 0x000fe200000e0000 */
[----:B------:R-:W-:Y:S02]  /*5160*/  USEL UR20, URZ, 0x1, UP0 ;  /* 0x00000001ff147887 */ /* 0x000fe40008000000 */
[----:B------:R-:W-:Y:S01]  /*5170*/  VOTEU.ALL UP0, P2 ;  /* 0x0000000000ff7886 */ /* 0x000fe20001000000 */
[----:B------:R-:W-:Y:S01]  /*5180*/  UIADD3 UR51, UPT, UPT, UR15, UR21, URZ ;  /* 0x000000150f337290 */ /* 0x000fe2000fffe0ff */
[----:B--2---:R-:W-:Y:S01]  /*5190*/  IMAD.U32 R5, RZ, RZ, UR4 ;  /* 0x00000004ff057e24 */ /* 0x004fe2000f8e00ff */
[----:B---3--:R-:W-:Y:S01]  /*51a0*/  UPRMT UR4, UR23, 0x654, UR9 ;  /* 0x0000065417047896 */ /* 0x008fe20008000009 */
[----:B------:R-:W-:Y:S03]  /*51b0*/  LOP3.LUT R9, R9, UR20, RZ, 0x3c, !PT ;  /* 0x0000001409097c12 */ /* 0x000fe6000f8e3cff */
[----:B------:R-:W-:Y:S03]  /*51c0*/  @!P2 R2UR UR7, R5 ;  /* 0x000000000507a2ca */ /* 0x000fe600000e0000 */
[----:B------:R-:W-:Y:S05]  /*51d0*/  IMAD.U32 R4, RZ, RZ, UR6 ;  /* 0x00000006ff047e24 */ /* 0x000fea000f8e00ff */
[----:B------:R-:W-:Y:S11]  /*51e0*/  @!P2 R2UR UR6, R4 ;  /* 0x000000000406a2ca */ /* 0x000ff600000e0000 */
[----:B------:R-:W-:Y:S02]  /*51f0*/  @!UPT UIADD3 URZ, UPT, UPT, URZ, URZ, URZ ;  /* 0x000000fffffff290 */ /* 0x000fe4000fffe0ff */
[----:B------:R2:W-:Y:S01]  /*5200*/  @!UP0 UTMALDG.4D.IM2COL [UR8], [UR6], UR19 ;  /* 0x00000008060083b4 */ /* 0x0005e20008058013 */
[----:B------:R2:W-:Y:S01]  /*5210*/  @!P2 SYNCS.ARRIVE.TRANS64.RED.A0TR RZ, [UR5+0xc0], R3 ;  /* 0x0000c003ffffa9a7 */ /* 0x0005e20008300405 */
[----:B------:R-:W-:Y:S01]  /*5220*/  SYNCS.ARRIVE.TRANS64.RED.A1T0 RZ, [UR4], RZ ;  /* 0x000000ffffff79a7 */ /* 0x000fe20008100404 */
[----:B------:R-:W-:Y:S05]  /*5230*/  BRA.U UP2, `(.L_x_84) ;  /* 0xfffffff102c47547 */ /* 0x000fea000b83ffff */
[----:B------:R-:W-:Y:S01]  /*5240*/  UIADD3 UR24, UPT, UPT, UR24, 0xd8, URZ ;  /* 0x000000d818187890 */ /* 0x000fe2000fffe0ff */
[----:B--2---:R-:W-:-:S03]  /*5250*/  SHF.L.U32 R3, R9, 0x1f, RZ ;  /* 0x0000001f09037819 */ /* 0x004fc600000006ff */
[----:B------:R-:W-:-:S09]  /*5260*/  ULEA UR4, UR25, UR24, 0x3 ;  /* 0x0000001819047291 */ /* 0x000fd2000f8e18ff */
[----:B------:R-:W2:Y:S02]  /*5270*/  SYNCS.PHASECHK.TRANS64.TRYWAIT P0, [UR4], R3 ;  /* 0x00000003ff0075a7 */ /* 0x000ea40008001104 */
[----:B--2---:R-:W-:Y:S05]  /*5280*/  @!P0 BRA `(.L_x_85) ;  /* 0x0000003400788947 */ /* 0x004fea0003800000 */
.L_x_170:
[----:B------:R-:W-:-:S04]  /*5290*/  UIADD3 UR4, UPT, UPT, UR25, 0x1, URZ ;  /* 0x0000000119047890 */ /* 0x000fc8000fffe0ff */
[----:B------:R-:W-:-:S04]  /*52a0*/  UISETP.NE.AND UP0, UPT, UR4, 0x3, UPT ;  /* 0x000000030400788c */ /* 0x000fc8000bf05270 */
[----:B------:R-:W-:Y:S02]  /*52b0*/  USEL UR6, URZ, 0x1, UP0 ;  /* 0x00000001ff067887 */ /* 0x000fe40008000000 */
[----:B------:R-:W-:-:S04]  /*52c0*/  USEL UR4, UR4, URZ, UP0 ;  /* 0x000000ff04047287 */ /* 0x000fc80008000000 */
[----:B------:R-:W-:Y:S01]  /*52d0*/  ULEA UR5, UR4, UR24, 0x3 ;  /* 0x0000001804057291 */ /* 0x000fe2000f8e18ff */
[----:B------:R-:W-:-:S04]  /*52e0*/  LOP3.LUT R9, R9, UR6, RZ, 0x3c, !PT ;  /* 0x0000000609097c12 */ /* 0x000fc8000f8e3cff */
[----:B--2---:R-:W-:-:S04]  /*52f0*/  SHF.L.U32 R3, R9, 0x1f, RZ ;  /* 0x0000001f09037819 */ /* 0x004fc800000006ff */
[----:B------:R-:W2:Y:S02]  /*5300*/  SYNCS.PHASECHK.TRANS64.TRYWAIT P0, [UR5], R3 ;  /* 0x00000003ff0075a7 */ /* 0x000ea40008001105 */
[----:B--2---:R-:W-:Y:S05]  /*5310*/  @!P0 BRA `(.L_x_86) ;  /* 0x00000034006c8947 */ /* 0x004fea0003800000 */
.L_x_172:
[----:B------:R-:W-:-:S04]  /*5320*/  UIADD3 UR4, UPT, UPT, UR4, 0x1, URZ ;  /* 0x0000000104047890 */ /* 0x000fc8000fffe0ff */
[----:B------:R-:W-:-:S04]  /*5330*/  UISETP.NE.AND UP0, UPT, UR4, 0x3, UPT ;  /* 0x000000030400788c */ /* 0x000fc8000bf05270 */
[----:B------:R-:W-:Y:S02]  /*5340*/  USEL UR5, URZ, 0x1, UP0 ;  /* 0x00000001ff057887 */ /* 0x000fe40008000000 */
[----:B------:R-:W-:-:S04]  /*5350*/  USEL UR4, UR4, URZ, UP0 ;  /* 0x000000ff04047287 */ /* 0x000fc80008000000 */
[----:B------:R-:W-:Y:S01]  /*5360*/  ULEA UR4, UR4, UR24, 0x3 ;  /* 0x0000001804047291 */ /* 0x000fe2000f8e18ff */
[----:B--2---:R-:W-:-:S04]  /*5370*/  LOP3.LUT R3, R9, UR5, RZ, 0x3c, !PT ;  /* 0x0000000509037c12 */ /* 0x004fc8000f8e3cff */
[----:B------:R-:W-:Y:S01]  /*5380*/  SHF.L.U32 R3, R3, 0x1f, RZ ;  /* 0x0000001f03037819 */ /* 0x000fe200000006ff */
[----:B------:R-:W-:-:S07]  /*5390*/  IMAD.U32 R0, RZ, RZ, UR4 ;  /* 0x00000004ff007e24 */ /* 0x000fce000f8e00ff */
.L_x_87:
[----:B--2---:R2:W3:Y:S02]  /*53a0*/  SYNCS.PHASECHK.TRANS64.TRYWAIT P0, [R0+URZ], R3 ;  /* 0x00000003000075a7 */ /* 0x0044e400080011ff */
[----:B---3--:R-:W-:Y:S05]  /*53b0*/  @!P0 NANOSLEEP.SYNCS 0x989680 ;  /* 0x009896800000895d */ /* 0x008fea0003900000 */
[----:B------:R-:W3:Y:S02]  /*53c0*/  @!P0 SYNCS.PHASECHK.TRANS64 P0, [R0+URZ], R3 ;  /* 0x00000003000085a7 */ /* 0x000ee400080010ff */
[----:B-1-3--:R-:W-:Y:S05]  /*53d0*/  @P0 EXIT ;  /* 0x000000000000094d */ /* 0x00afea0003800000 */
[----:B------:R-:W-:Y:S05]  /*53e0*/  BRA `(.L_x_87) ;  /* 0xfffffffc00ec7947 */ /* 0x000fea000383ffff */
.L_x_75:
[----:B------:R-:W-:-:S06]  /*53f0*/  UISETP.GE.AND UP0, UPT, UR18, 0x4, UPT ;  /* 0x000000041200788c */ /* 0x000fcc000bf06270 */
[----:B------:R-:W-:-:S13]  /*5400*/  PLOP3.LUT P0, PT, PT, PT, UP0, 0x80, 0x8 ;  /* 0x000000000008781c */ /* 0x000fda0003f0f008 */
[----:B-1----:R-:W-:Y:S05]  /*5410*/  @!P0 EXIT ;  /* 0x000000000000894d */ /* 0x002fea0003800000 */
[----:B------:R-:W1:Y:S08]  /*5420*/  S2UR UR4, SR_CgaCtaId ;  /* 0x00000000000479c3 */ /* 0x000e700000008800 */
[----:B------:R-:W-:Y:S01]  /*5430*/  BAR.SYNC.DEFER_BLOCKING 0x6, 0xa0 ;  /* 0x0182800000007b1d */ /* 0x000fe20000010000 */
[C---:B------:R-:W-:Y:S01]  /*5440*/  IMAD.SHL.U32 R4, R59.reuse, 0x20, RZ ;  /* 0x000000203b047824 */ /* 0x040fe200078e00ff */
[----:B------:R-:W-:Y:S01]  /*5450*/  SHF.R.U32.HI R7, RZ, 0x2, R59 ;  /* 0x00000002ff077819 */ /* 0x000fe2000001163b */
[C---:B------:R-:W-:Y:S01]  /*5460*/  IMAD.SHL.U32 R58, R59.reuse, 0x4, RZ ;  /* 0x000000043b3a7824 */ /* 0x040fe200078e00ff */
[C---:B------:R-:W-:Y:S01]  /*5470*/  R2P PR, R59.reuse, 0x6 ;  /* 0x000000063b007804 */ /* 0x040fe20000000000 */
[C---:B------:R-:W-:Y:S01]  /*5480*/  IMAD.SHL.U32 R5, R59.reuse, 0x10, RZ ;  /* 0x000000103b057824 */ /* 0x040fe200078e00ff */
[----:B------:R-:W-:Y:S01]  /*5490*/  UMOV UR48, 0x400 ;  /* 0x0000040000307882 */ /* 0x000fe20000000000 */
[C---:B------:R-:W-:Y:S01]  /*54a0*/  LOP3.LUT R3, R4.reuse, 0xe0, RZ, 0xc0, !PT ;  /* 0x000000e004037812 */ /* 0x040fe200078ec0ff */
[----:B------:R-:W2:Y:S01]  /*54b0*/  LDC.64 R54, c[0x0][0x8b0] ;  /* 0x00022c00ff367b82 */ /* 0x000ea20000000a00 */
[----:B------:R-:W-:Y:S01]  /*54c0*/  LOP3.LUT R4, R4, 0x100, RZ, 0xc0, !PT ;  /* 0x0000010004047812 */ /* 0x000fe200078ec0ff */
[----:B------:R-:W-:Y:S01]  /*54d0*/  IMAD.U32 R23, R59, 0x10000, RZ ;  /* 0x000100003b177824 */ /* 0x000fe200078e00ff */
[----:B------:R-:W-:Y:S01]  /*54e0*/  LOP3.LUT R58, R3, 0x1c, R58, 0xf8, !PT ;  /* 0x0000001c033a7812 */ /* 0x000fe200078ef83a */
[----:B------:R-:W-:Y:S01]  /*54f0*/  IMAD.MOV.U32 R70, RZ, RZ, 0x8 ;  /* 0x00000008ff467424 */ /* 0x000fe200078e00ff */
[----:B------:R-:W-:Y:S01]  /*5500*/  LOP3.LUT R5, R4, 0x600, R5, 0xf8, !PT ;  /* 0x0000060004057812 */ /* 0x000fe200078ef805 */
[----:B------:R-:W-:Y:S01]  /*5510*/  IMAD.MOV.U32 R69, RZ, RZ, 0x10 ;  /* 0x00000010ff457424 */ /* 0x000fe200078e00ff */
[----:B------:R-:W-:Y:S01]  /*5520*/  LOP3.LUT R58, R58, 0x4, R7, 0x78, !PT ;  /* 0x000000043a3a7812 */ /* 0x000fe200078e7807 */
[----:B------:R-:W3:Y:S01]  /*5530*/  LDC.64 R52, c[0x0][0x8a8] ;  /* 0x00022a00ff347b82 */ /* 0x000ee20000000a00 */
[----:B------:R-:W-:Y:S01]  /*5540*/  LOP3.LUT R59, R59, 0x60, RZ, 0xc0, !PT ;  /* 0x000000603b3b7812 */ /* 0x000fe200078ec0ff */
[----:B------:R-:W-:Y:S01]  /*5550*/  IMAD.MOV.U32 R22, RZ, RZ, RZ ;  /* 0x000000ffff167224 */ /* 0x000fe200078e00ff */
[----:B------:R-:W-:-:S02]  /*5560*/  LOP3.LUT R58, R5, R58, RZ, 0xfc, !PT ;  /* 0x0000003a053a7212 */ /* 0x000fc400078efcff */
[----:B------:R-:W-:Y:S02]  /*5570*/  CS2R R56, SRZ ;  /* 0x0000000000387805 */ /* 0x000fe4000001ff00 */
[----:B------:R-:W-:Y:S01]  /*5580*/  LOP3.LUT R23, R23, 0x600000, RZ, 0xc0, !PT ;  /* 0x0060000017177812 */ /* 0x000fe200078ec0ff */
[----:B------:R-:W4:Y:S01]  /*5590*/  LDCU UR62, c[0x0][0x370] ;  /* 0x00006e00ff3e77ac */ /* 0x000f220008000800 */
[----:B------:R-:W-:Y:S02]  /*55a0*/  SEL R70, R70, 0xfffffff8, !P1 ;  /* 0xfffffff846467807 */ /* 0x000fe40004800000 */
[----:B------:R-:W-:Y:S01]  /*55b0*/  SEL R69, R69, 0xfffffff0, !P2 ;  /* 0xfffffff045457807 */ /* 0x000fe20005000000 */
[----:B-1----:R-:W-:Y:S01]  /*55c0*/  ULEA UR48, UR4, UR48, 0x18 ;  /* 0x0000003004307291 */ /* 0x002fe2000f8ec0ff */
[----:B------:R-:W1:Y:S01]  /*55d0*/  LDCU.64 UR4, c[0x0][0x890] ;  /* 0x00011200ff0477ac */ /* 0x000e620008000a00 */
[----:B------:R-:W2:Y:S07]  /*55e0*/  LDCU UR45, c[0x0][0xb0c] ;  /* 0x00016180ff2d77ac */ /* 0x000eae0008000800 */
[----:B------:R-:W4:Y:S01]  /*55f0*/  LDS R2, [UR48+0x150] ;  /* 0x00015030ff027984 */ /* 0x000f220008000800 */
[----:B------:R-:W2:Y:S01]  /*5600*/  LDCU UR38, c[0x0][0xb30] ;  /* 0x00016600ff2677ac */ /* 0x000ea20008000800 */
[----:B------:R-:W2:Y:S01]  /*5610*/  LDCU.64 UR60, c[0x0][0x888] ;  /* 0x00011100ff3c77ac */ /* 0x000ea20008000a00 */
[----:B------:R-:W2:Y:S01]  /*5620*/  LDCU.64 UR46, c[0x0][0xb28] ;  /* 0x00016500ff2e77ac */ /* 0x000ea20008000a00 */
[----:B-1----:R-:W-:-:S02]  /*5630*/  IMAD.U32 R63, RZ, RZ, UR4 ;  /* 0x00000004ff3f7e24 */ /* 0x002fc4000f8e00ff */
[----:B------:R-:W-:Y:S01]  /*5640*/  IMAD.U32 R62, RZ, RZ, UR5 ;  /* 0x00000005ff3e7e24 */ /* 0x000fe2000f8e00ff */
[----:B------:R-:W1:Y:S01]  /*5650*/  LDCU.64 UR4, c[0x0][0xa90] ;  /* 0x00015200ff0477ac */ /* 0x000e620008000a00 */
[----:B------:R-:W2:Y:S01]  /*5660*/  LDCU.128 UR56, c[0x0][0xb10] ;  /* 0x00016200ff3877ac */ /* 0x000ea20008000c00 */
[----:B------:R-:W2:Y:S01]  /*5670*/  LDCU UR55, c[0x0][0x374] ;  /* 0x00006e80ff3777ac */ /* 0x000ea20008000800 */
[----:B------:R-:W-:Y:S01]  /*5680*/  UMOV UR54, 0x1 ;  /* 0x0000000100367882 */ /* 0x000fe20000000000 */
[----:B------:R-:W-:Y:S01]  /*5690*/  UMOV UR49, URZ ;  /* 0x000000ff00317c82 */ /* 0x000fe20008000000 */
[----:B------:R-:W-:Y:S01]  /*56a0*/  UMOV UR53, URZ ;  /* 0x000000ff00357c82 */ /* 0x000fe20008000000 */
[----:B------:R-:W-:Y:S01]  /*56b0*/  UMOV UR50, URZ ;  /* 0x000000ff00327c82 */ /* 0x000fe20008000000 */
[----:B-1----:R-:W-:Y:S01]  /*56c0*/  IMAD.U32 R65, RZ, RZ, UR4 ;  /* 0x00000004ff417e24 */ /* 0x002fe2000f8e00ff */
[----:B------:R-:W-:Y:S01]  /*56d0*/  UIADD3 UR4, UPT, UPT, UR48, 0x400, URZ ;  /* 0x0000040030047890 */ /* 0x000fe2000fffe0ff */
[----:B------:R-:W-:-:S05]  /*56e0*/  IMAD.U32 R64, RZ, RZ, UR5 ;  /* 0x00000005ff407e24 */ /* 0x000fca000f8e00ff */
[----:B------:R-:W-:Y:S02]  /*56f0*/  IMAD.U32 R0, RZ, RZ, UR4 ;  /* 0x00000004ff007e24 */ /* 0x000fe4000f8e00ff */
[C---:B----4-:R-:W-:Y:S01]  /*5700*/  VIADD R3, R2.reuse, 0x40 ;  /* 0x0000004002037836 */ /* 0x050fe20000000000 */
[----:B------:R-:W-:-:S04]  /*5710*/  LOP3.LUT R2, R2, 0xffff, RZ, 0xc0, !PT ;  /* 0x0000ffff02027812 */ /* 0x000fc800078ec0ff */
[----:B------:R-:W-:-:S05]  /*5720*/  LOP3.LUT R3, R3, 0xffff, RZ, 0xc0, !PT ;  /* 0x0000ffff03037812 */ /* 0x000fca00078ec0ff */
[----:B--23--:R1:W-:Y:S02]  /*5730*/  STL.64 [R1], R2 ;  /* 0x0000000201007387 */ /* 0x00c3e40000100a00 */
.L_x_118:
[----:B-1----:R-:W-:Y:S04]  /*5740*/  SHF.L.U32 R3, R56, 0x1f, RZ ;  /* 0x0000001f38037819 */ /* 0x002fe800000006ff */
[----:B------:R-:W1:Y:S02]  /*5750*/  SYNCS.PHASECHK.TRANS64.TRYWAIT P0, [UR48+0x100], R3 ;  /* 0x00010003ff0075a7 */ /* 0x000e640008001130 */
[----:B-1----:R-:W-:Y:S05]  /*5760*/  @!P0 BRA `(.L_x_88) ;  /* 0x0000003000708947 */ /* 0x002fea0003800000 */
.L_x_174:
[----:B------:R-:W2:Y:S01]  /*5770*/  LDS.128 R4, [UR48+0x140] ;  /* 0x00014030ff047984 */ /* 0x000ea20008000c00 */
[----:B------:R-:W-:Y:S01]  /*5780*/  UIADD3 UR4, UPT, UPT, UR48, 0x108, URZ ;  /* 0x0000010830047890 */ /* 0x000fe2000fffe0ff */
[----:B------:R-:W-:Y:S01]  /*5790*/  IMAD R2, R22, 0x4, R1 ;  /* 0x0000000416027824 */ /* 0x000fe200078e0201 */
[----:B------:R-:W-:Y:S01]  /*57a0*/  UISETP.GE.AND UP0, UPT, UR39, 0x1, UPT ;  /* 0x000000012700788c */ /* 0x000fe2000bf06270 */
[----:B------:R-:W-:Y:S01]  /*57b0*/  @!PT LDS RZ, [RZ] ;  /* 0x00000000fffff984 */ /* 0x000fe20000000800 */
[----:B------:R-:W-:Y:S01]  /*57c0*/  @!PT LDS RZ, [RZ] ;  /* 0x00000000fffff984 */ /* 0x000fe20000000800 */
[----:B------:R-:W-:Y:S01]  /*57d0*/  @!PT LDS RZ, [RZ] ;  /* 0x00000000fffff984 */ /* 0x000fe20000000800 */
[----:B------:R-:W-:Y:S01]  /*57e0*/  @!PT LDS RZ, [RZ] ;  /* 0x00000000fffff984 */ /* 0x000fe20000000800 */
[----:B------:R3:W-:Y:S06]  /*57f0*/  MEMBAR.ALL.CTA ;  /* 0x0000000000007992 */ /* 0x0007ec0000008000 */
[----:B---3--:R-:W3:Y:S01]  /*5800*/  FENCE.VIEW.ASYNC.S ;  /* 0x00000000000073c6 */ /* 0x008ee20000000000 */
[----:B------:R-:W-:Y:S09]  /*5810*/  UPRMT UR4, URZ, 0x654, UR4 ;  /* 0x00000654ff047896 */ /* 0x000ff20008000004 */
[----:B---3--:R-:W-:Y:S01]  /*5820*/  SYNCS.ARRIVE.TRANS64.RED.A1T0 RZ, [UR4], RZ ;  /* 0x000000ffffff79a7 */ /* 0x008fe20008100404 */
[----:B------:R-:W5:Y:S01]  /*5830*/  LDL R2, [R2] ;  /* 0x0000000002027983 */ /* 0x000f620000100800 */
[----:B--2---:R-:W-:Y:S11]  /*5840*/  LOP3.LUT P0, RZ, R6, 0x1, RZ, 0xc0, !PT ;  /* 0x0000000106ff7812 */ /* 0x004ff6000780c0ff */
[----:B------:R-:W-:Y:S02]  /*5850*/  @!UPT UIADD3 URZ, UPT, UPT, URZ, URZ, URZ ;  /* 0x000000fffffff290 */ /* 0x000fe4000fffe0ff */
[----:B------:R-:W-:Y:S01]  /*5860*/  VOTEU.ANY UP1, P0 ;  /* 0x0000000000ff7886 */ /* 0x000fe20000020100 */
[----:B------:R-:W-:Y:S01]  /*5870*/  PLOP3.LUT P0, PT, PT, PT, UP1, 0x80, 0x8 ;  /* 0x000000000008781c */ /* 0x000fe20003f0f018 */
[----:B------:R-:W-:Y:S11]  /*5880*/  UP2UR UR63, UPR, URZ, 0x2 ;  /* 0x00000002ff3f7883 */ /* 0x000ff60008000000 */
[----:B------:R-:W-:Y:S01]  /*5890*/  @!UPT UIADD3 URZ, UPT, UPT, URZ, URZ, URZ ;  /* 0x000000fffffff290 */ /* 0x000fe2000fffe0ff */
[----:B-1----:R-:W-:Y:S02]  /*58a0*/  @P0 MOV R3, R4 ;  /* 0x0000000400030202 */ /* 0x002fe40000000f00 */
[----:B------:R-:W-:Y:S02]  /*58b0*/  @P0 LOP3.LUT R0, R5, 0xffff, RZ, 0xc0, !PT ;  /* 0x0000ffff05000812 */ /* 0x000fe400078ec0ff */
[----:B------:R-:W-:Y:S02]  /*58c0*/  @P0 R2UR UR5, R3 ;  /* 0x00000000030502ca */ /* 0x000fe400000e0000 */
[----:B------:R-:W-:Y:S11]  /*58d0*/  @P0 R2UR UR4, R0 ;  /* 0x00000000000402ca */ /* 0x000ff600000e0000 */
[----:B------:R-:W-:Y:S02]  /*58e0*/  @UP1 UMOV UR37, UR5 ;  /* 0x0000000500251c82 */ /* 0x000fe40008000000 */
[----:B------:R-:W-:Y:S01]  /*58f0*/  @UP1 UMOV UR36, UR4 ;  /* 0x0000000400241c82 */ /* 0x000fe20008000000 */
[----:B------:R-:W-:Y:S05]  /*5900*/  BRA.U !UP0, `(.L_x_89) ;  /* 0x0000000108cc7547 */ /* 0x000fea000b800000 */
[----:B------:R-:W1:Y:S01]  /*5910*/  LDCU UR9, c[0x0][0xb20] ;  /* 0x00016400ff0977ac */ /* 0x000e620008000800 */
[----:B------:R-:W-:Y:S02]  /*5920*/  UIMAD.WIDE.U32 UR4, UR55, UR59, URZ ;  /* 0x0000003b370472a5 */ /* 0x000fe4000f8e00ff */
[----:B------:R-:W-:Y:S02]  /*5930*/  UIMAD.WIDE.U32 UR6, UR62, UR56, URZ ;  /* 0x000000383e0672a5 */ /* 0x000fe4000f8e00ff */
[----:B------:R-:W-:Y:S02]  /*5940*/  UIMAD.WIDE.U32 UR10, UR36, UR59, URZ ;  /* 0x0000003b240a72a5 */ /* 0x000fe4000f8e00ff */
[----:B------:R-:W-:Y:S02]  /*5950*/  UISETP.NE.AND UP0, UPT, UR58, 0x1, UPT ;  /* 0x000000013a00788c */ /* 0x000fe4000bf05270 */
[----:B------:R-:W-:Y:S02]  /*5960*/  UISETP.NE.AND UP1, UPT, UR45, 0x1, UPT ;  /* 0x000000012d00788c */ /* 0x000fe4000bf25270 */
[----:B------:R-:W-:Y:S02]  /*5970*/  UISETP.NE.AND UP2, UPT, UR39, 0x1, UPT ;  /* 0x000000012700788c */ /* 0x000fe4000bf45270 */
[----:B------:R-:W-:Y:S01]  /*5980*/  UIMAD.WIDE.U32 UR12, UR37, UR56, URZ ;  /* 0x00000038250c72a5 */ /* 0x000fe2000f8e00ff */
[----:B------:R-:W-:Y:S01]  /*5990*/  UMOV UR4, UR5 ;  /* 0x0000000500047c82 */ /* 0x000fe20008000000 */
[----:B------:R-:W-:Y:S01]  /*59a0*/  UMOV UR6, UR11 ;  /* 0x0000000b00067c82 */ /* 0x000fe20008000000 */
[----:B-1----:R-:W-:Y:S03]  /*59b0*/  USHF.R.U32.HI UR8, URZ, UR9, UR4 ;  /* 0x00000009ff087299 */ /* 0x002fe60008011604 */
[----:B------:R-:W-:Y:S02]  /*59c0*/  UMOV UR4, UR7 ;  /* 0x0000000700047c82 */ /* 0x000fe40008000000 */
[----:B------:R-:W-:Y:S02]  /*59d0*/  USHF.R.U32.HI UR5, URZ, UR57, UR4 ;  /* 0x00000039ff057299 */ /* 0x000fe40008011604 */
[----:B------:R-:W-:Y:S02]  /*59e0*/  USEL UR4, UR55, UR8, !UP0 ;  /* 0x0000000837047287 */ /* 0x000fe4000c000000 */
[----:B------:R-:W-:Y:S02]  /*59f0*/  USHF.R.U32.HI UR8, URZ, UR9, UR6 ;  /* 0x00000009ff087299 */ /* 0x000fe40008011606 */
[----:B------:R-:W-:Y:S02]  /*5a00*/  UIMAD.WIDE.U32 UR6, UR4, UR46, URZ ;  /* 0x0000002e040672a5 */ /* 0x000fe4000f8e00ff */
[----:B------:R-:W-:Y:S02]  /*5a10*/  USEL UR9, UR62, UR5, !UP1 ;  /* 0x000000053e097287 */ /* 0x000fe4000c800000 */
[----:B------:R-:W-:Y:S02]  /*5a20*/  USEL UR8, UR36, UR8, !UP0 ;  /* 0x0000000824087287 */ /* 0x000fe4000c000000 */
[----:B------:R-:W-:Y:S01]  /*5a30*/  UIMAD.WIDE.U32 UR10, UR9, UR46, URZ ;  /* 0x0000002e090a72a5 */ /* 0x000fe2000f8e00ff */
[----:B------:R-:W-:Y:S01]  /*5a40*/  UMOV UR6, UR7 ;  /* 0x0000000700067c82 */ /* 0x000fe20008000000 */
[----:B------:R-:W-:Y:S01]  /*5a50*/  UMOV UR5, UR13 ;  /* 0x0000000d00057c82 */ /* 0x000fe20008000000 */
[----:B------:R-:W-:Y:S02]  /*5a60*/  @UP2 USHF.R.U32.HI UR4, URZ, UR47, UR6 ;  /* 0x0000002fff042299 */ /* 0x000fe40008011606 */
[----:B------:R-:W-:Y:S02]  /*5a70*/  USHF.R.U32.HI UR5, URZ, UR57, UR5 ;  /* 0x00000039ff057299 */ /* 0x000fe40008011605 */
[----:B------:R-:W-:Y:S02]  /*5a80*/  UIMAD UR4, UR39, UR4, URZ ;  /* 0x00000004270472a4 */ /* 0x000fe4000f8e02ff */
[----:B------:R-:W-:Y:S02]  /*5a90*/  USEL UR5, UR37, UR5, !UP1 ;  /* 0x0000000525057287 */ /* 0x000fe4000c800000 */
[----:B------:R-:W-:Y:S01]  /*5aa0*/  UISETP.GE.AND UP0, UPT, UR8, UR4, UPT ;  /* 0x000000040800728c */ /* 0x000fe2000bf06270 */
[----:B------:R-:W-:Y:S01]  /*5ab0*/  UMOV UR6, UR11 ;  /* 0x0000000b00067c82 */ /* 0x000fe20008000000 */
[----:B------:R-:W-:Y:S02]  /*5ac0*/  UIMAD.WIDE.U32 UR10, UR8, UR46, URZ ;  /* 0x0000002e080a72a5 */ /* 0x000fe4000f8e00ff */
[----:B------:R-:W-:Y:S04]  /*5ad0*/  @UP2 USHF.R.U32.HI UR9, URZ, UR47, UR6 ;  /* 0x0000002fff092299 */ /* 0x000fe80008011606 */
[----:B------:R-:W-:Y:S01]  /*5ae0*/  UIMAD UR6, UR39, UR9, URZ ;  /* 0x00000009270672a4 */ /* 0x000fe2000f8e02ff */
[----:B------:R-:W-:Y:S03]  /*5af0*/  UMOV UR4, UR11 ;  /* 0x0000000b00047c82 */ /* 0x000fe60008000000 */
[----:B------:R-:W-:Y:S02]  /*5b00*/  UISETP.GE.OR UP0, UPT, UR5, UR6, UP0 ;  /* 0x000000060500728c */ /* 0x000fe40008706670 */
[----:B------:R-:W-:Y:S02]  /*5b10*/  USHF.R.U32.HI UR4, URZ, UR47, UR4 ;  /* 0x0000002fff047299 */ /* 0x000fe40008011604 */
[----:B------:R-:W-:Y:S02]  /*5b20*/  UIMAD.WIDE.U32 UR6, UR5, UR46, URZ ;  /* 0x0000002e050672a5 */ /* 0x000fe4000f8e00ff */
[----:B------:R-:W-:Y:S02]  /*5b30*/  USEL UR11, UR8, UR4, !UP2 ;  /* 0x00000004080b7287 */ /* 0x000fe4000d000000 */
[----:B------:R-:W-:Y:S02]  /*5b40*/  UIADD3 UR6, UPT, UPT, -UR5, URZ, URZ ;  /* 0x000000ff05067290 */ /* 0x000fe4000fffe1ff */
[----:B------:R-:W-:Y:S02]  /*5b50*/  UIADD3 UR10, UPT, UPT, -UR11, URZ, URZ ;  /* 0x000000ff0b0a7290 */ /* 0x000fe4000fffe1ff */
[----:B------:R-:W-:Y:S02]  /*5b60*/  UIMAD UR6, UR45, UR6, UR37 ;  /* 0x000000062d0672a4 */ /* 0x000fe4000f8e0225 */
[----:B------:R-:W-:Y:S01]  /*5b70*/  UIMAD UR10, UR39, UR10, UR8 ;  /* 0x0000000a270a72a4 */ /* 0x000fe2000f8e0208 */
[----:B------:R-:W-:Y:S01]  /*5b80*/  @!UP0 UMOV UR4, UR7 ;  /* 0x0000000700048c82 */ /* 0x000fe20008000000 */
[----:B------:R-:W-:Y:S02]  /*5b90*/  UIADD3 UR7, UPT, UPT, -UR8, URZ, URZ ;  /* 0x000000ff08077290 */ /* 0x000fe4000fffe1ff */
[----:B------:R-:W-:Y:S04]  /*5ba0*/  @!UP0 USHF.R.U32.HI UR4, URZ, UR47, UR4 ;  /* 0x0000002fff048299 */ /* 0x000fe80008011604 */
[----:B------:R-:W-:Y:S04]  /*5bb0*/  @!UP0 USEL UR4, UR5, UR4, !UP2 ;  /* 0x0000000405048287 */ /* 0x000fe8000d000000 */
[----:B------:R-:W-:Y:S02]  /*5bc0*/  @!UP0 UIMAD UR9, UR9, UR10, UR4 ;  /* 0x0000000a090982a4 */ /* 0x000fe4000f8e0204 */
[----:B------:R-:W-:Y:S02]  /*5bd0*/  @!UP0 UIADD3 UR10, UPT, UPT, UR11, -UR4, URZ ;  /* 0x800000040b0a8290 */ /* 0x000fe4000fffe0ff */
[----:B------:R-:W-:Y:S02]  /*5be0*/  UIMAD UR4, UR58, UR7, UR36 ;  /* 0x000000073a0472a4 */ /* 0x000fe4000f8e0224 */
[----:B------:R-:W-:Y:S03]  /*5bf0*/  @!UP0 UIMAD UR8, UR10, UR39, UR5 ;  /* 0x000000270a0882a4 */ /* 0x000fe6000f8e0205 */
[----:B------:R-:W-:Y:S02]  /*5c00*/  @!UP0 UMOV UR5, UR9 ;  /* 0x0000000900058c82 */ /* 0x000fe40008000000 */
[----:B------:R-:W-:Y:S02]  /*5c10*/  UIMAD UR37, UR5, UR45, UR6 ;  /* 0x0000002d052572a4 */ /* 0x000fe4000f8e0206 */
[----:B------:R-:W-:Y:S11]  /*5c20*/  UIMAD UR36, UR8, UR58, UR4 ;  /* 0x0000003a082472a4 */ /* 0x000ff6000f8e0204 */
[----:B------:R-:W-:Y:S01]  /*5c30*/  @!UPT UIADD3 URZ, UPT, UPT, URZ, URZ, URZ ;  /* 0x000000fffffff290 */ /* 0x000fe2000fffe0ff */
.L_x_89:
[----:B------:R-:W-:Y:S01]  /*5c40*/  UISETP.NE.AND UP0, UPT, UR38, 0x1, UPT ;  /* 0x000000012600788c */ /* 0x000fe2000bf05270 */
[----:B------:R-:W-:Y:S01]  /*5c50*/  @P0 SHF.R.U32.HI R4, RZ, 0x10, R5 ;  /* 0x00000010ff040819 */ /* 0x000fe20000011605 */
[----:B------:R-:W-:Y:S01]  /*5c60*/  USHF.L.U32 UR41, UR26, 0x6, URZ ;  /* 0x000000061a297899 */ /* 0x000fe200080006ff */
[----:B------:R-:W-:Y:S02]  /*5c70*/  R2UR UR11, R71 ;  /* 0x00000000470b72ca */ /* 0x000fe400000e0000 */
[----:B------:R-:W-:Y:S06]  /*5c80*/  @P0 R2UR UR11, R4 ;  /* 0x00000000040b02ca */ /* 0x000fec00000e0000 */
[----:B------:R-:W1:Y:S07]  /*5c90*/  @!UP0 LDCU.128 UR12, c[0x0][0xb10] ;  /* 0x00016200ff0c87ac */ /* 0x000e6e0008000c00 */
[----:B------:R-:W-:Y:S01]  /*5ca0*/  IMAD.U32 R71, RZ, RZ, UR11 ;  /* 0x0000000bff477e24 */ /* 0x000fe2000f8e00ff */
[----:B------:R-:W2:Y:S01]  /*5cb0*/  @!UP0 LDCU UR5, c[0x0][0xb0c] ;  /* 0x00016180ff0587ac */ /* 0x000ea20008000800 */
[----:B------:R-:W3:Y:S01]  /*5cc0*/  @!UP0 LDCU UR10, c[0x0][0xb20] ;  /* 0x00016400ff0a87ac */ /* 0x000ee20008000800 */
[----:B------:R-:W-:Y:S02]  /*5cd0*/  UIADD3 UR11, UPT, UPT, UR48, 0x400, URZ ;  /* 0x00000400300b7890 */ /* 0x000fe4000fffe0ff */
[----:B-1----:R-:W-:Y:S02]  /*5ce0*/  UIMAD.WIDE.U32 UR8, UR37, UR12, URZ ;  /* 0x0000000c250872a5 */ /* 0x002fe4000f8e00ff */
[----:B------:R-:W-:Y:S02]  /*5cf0*/  UIMAD.WIDE.U32 UR6, UR36, UR15, URZ ;  /* 0x0000000f240672a5 */ /* 0x000fe4000f8e00ff */
[----:B------:R-:W-:Y:S03]  /*5d00*/  @!UP0 UISETP.NE.AND UP1, UPT, UR14, 0x1, UPT ;  /* 0x000000010e00888c */ /* 0x000fe6000bf25270 */
[----:B------:R-:W-:Y:S01]  /*5d10*/  @!UP0 UMOV UR4, UR9 ;  /* 0x0000000900048c82 */ /* 0x000fe20008000000 */
[----:B--2---:R-:W-:Y:S02]  /*5d20*/  @!UP0 UISETP.NE.AND UP2, UPT, UR5, 0x1, UPT ;  /* 0x000000010500888c */ /* 0x004fe4000bf45270 */
[----:B------:R-:W-:Y:S01]  /*5d30*/  @!UP0 USHF.R.U32.HI UR4, URZ, UR13, UR4 ;  /* 0x0000000dff048299 */ /* 0x000fe20008011604 */
[----:B------:R-:W-:Y:S02]  /*5d40*/  @!UP0 UMOV UR6, UR7 ;  /* 0x0000000700068c82 */ /* 0x000fe40008000000 */
[----:B---3--:R-:W-:Y:S02]  /*5d50*/  @!UP0 USHF.R.U32.HI UR6, URZ, UR10, UR6 ;  /* 0x0000000aff068299 */ /* 0x008fe40008011606 */
[----:B------:R-:W-:Y:S02]  /*5d60*/  @!UP0 USEL UR7, UR37, UR4, !UP2 ;  /* 0x0000000425078287 */ /* 0x000fe4000d000000 */
[----:B------:R-:W-:Y:S04]  /*5d70*/  @!UP0 USEL UR6, UR36, UR6, !UP1 ;  /* 0x0000000624068287 */ /* 0x000fe8000c800000 */
[----:B------:R-:W-:Y:S02]  /*5d80*/  @!UP0 UIADD3 UR4, UPT, UPT, -UR7, UR6, URZ ;  /* 0x0000000607048290 */ /* 0x000fe4000fffe1ff */
[----:B------:R-:W-:Y:S02]  /*5d90*/  @!UP0 UIADD3 UR6, UPT, UPT, UR7, -UR6, URZ ;  /* 0x8000000607068290 */ /* 0x000fe4000fffe0ff */
[----:B------:R-:W-:Y:S02]  /*5da0*/  @!UP0 UIMAD UR37, UR4, UR5, UR37 ;  /* 0x00000005042582a4 */ /* 0x000fe4000f8e0225 */
[----:B------:R-:W-:Y:S02]  /*5db0*/  @!UP0 UIMAD UR36, UR6, UR14, UR36 ;  /* 0x0000000e062482a4 */ /* 0x000fe4000f8e0224 */
[----:B------:R-:W-:Y:S09]  /*5dc0*/  ULOP3.LUT UP0, URZ, UR11, 0x3f0, URZ, 0xc0, !UPT ;  /* 0x000003f00bff7892 */ /* 0x000ff2000f80c0ff */
[----:B------:R-:W-:Y:S05]  /*5dd0*/  BRA.U !UP0, `(.L_x_90) ;  /* 0x00000001087c7547 */ /* 0x000fea000b800000 */
[----:B------:R-:W1:Y:S01]  /*5de0*/  LDCU.64 UR8, c[0x4][0x80] ;  /* 0x01001000ff0877ac */ /* 0x000e620008000a00 */
[----:B------:R-:W-:Y:S01]  /*5df0*/  MOV R16, 0x0 ;  /* 0x0000000000107802 */ /* 0x000fe20000000f00 */
[----:B------:R-:W-:Y:S02]  /*5e00*/  HFMA2 R12, -RZ, RZ, 0, 5.9604644775390625e-08 ;  /* 0x00000001ff0c7431 */ /* 0x000fe400000001ff */
[----:B------:R-:W-:Y:S01]  /*5e10*/  IMAD.MOV.U32 R8, RZ, RZ, 0x70 ;  /* 0x00000070ff087424 */ /* 0x000fe200078e00ff */
[----:B------:R2:W3:Y:S01]  /*5e20*/  LDC.64 R14, c[0x4][R16] ;  /* 0x01000000100e7b82 */ /* 0x0004e20000000a00 */
[----:B------:R-:W4:Y:S01]  /*5e30*/  LDCU.64 UR6, c[0x4][0x88] ;  /* 0x01001100ff0677ac */ /* 0x000f220008000a00 */
[----:B------:R-:W-:Y:S01]  /*5e40*/  IMAD.MOV.U32 R13, RZ, RZ, RZ ;  /* 0x000000ffff0d7224 */ /* 0x000fe200078e00ff */
[----:B------:R-:W2:Y:S01]  /*5e50*/  LDCU.64 UR4, c[0x4][0x8] ;  /* 0x01000100ff0477ac */ /* 0x000ea20008000a00 */
[----:B-1----:R-:W-:Y:S01]  /*5e60*/  MOV R5, UR9 ;  /* 0x0000000900057c02 */ /* 0x002fe20008000f00 */
[----:B------:R-:W-:Y:S01]  /*5e70*/  IMAD.U32 R4, RZ, RZ, UR8 ;  /* 0x00000008ff047e24 */ /* 0x000fe2000f8e00ff */
[----:B----4-:R-:W-:Y:S01]  /*5e80*/  MOV R7, UR7 ;  /* 0x0000000700077c02 */ /* 0x010fe20008000f00 */
[----:B------:R-:W-:Y:S01]  /*5e90*/  IMAD.U32 R6, RZ, RZ, UR6 ;  /* 0x00000006ff067e24 */ /* 0x000fe2000f8e00ff */
[----:B--2---:R-:W-:Y:S01]  /*5ea0*/  MOV R11, UR5 ;  /* 0x00000005000b7c02 */ /* 0x004fe20008000f00 */
[----:B------:R-:W-:Y:S02]  /*5eb0*/  IMAD.U32 R10, RZ, RZ, UR4 ;  /* 0x00000004ff0a7e24 */ /* 0x000fe4000f8e00ff */
[----:B------:R-:W-:Y:S07]  /*5ec0*/  LEPC R20, `(.L_x_91) ;  /* 0x000000001014794e */ /* 0x000fee0000000000 */
[----:B---3-5:R-:W-:Y:S05]  /*5ed0*/  CALL.ABS.NOINC R14 ;  /* 0x000000000e007343 */ /* 0x028fea0003c00000 */
.L_x_91:
[----:B------:R-:W1:Y:S01]  /*5ee0*/  LDCU.64 UR8, c[0x4][0x80] ;  /* 0x01001000ff0877ac */ /* 0x000e620008000a00 */
[----:B------:R-:W2:Y:S01]  /*5ef0*/  LDC.64 R16, c[0x4][R16] ;  /* 0x0100000010107b82 */ /* 0x000ea20000000a00 */
[----:B------:R-:W-:Y:S02]  /*5f00*/  HFMA2 R12, -RZ, RZ, 0, 5.9604644775390625e-08 ;  /* 0x00000001ff0c7431 */ /* 0x000fe400000001ff */
[----:B------:R-:W-:Y:S02]  /*5f10*/  IMAD.MOV.U32 R8, RZ, RZ, 0x70 ;  /* 0x00000070ff087424 */ /* 0x000fe400078e00ff */
[----:B------:R-:W-:Y:S01]  /*5f20*/  IMAD.MOV.U32 R13, RZ, RZ, RZ ;  /* 0x000000ffff0d7224 */ /* 0x000fe200078e00ff */
[----:B------:R-:W3:Y:S01]  /*5f30*/  LDCU.64 UR6, c[0x4][0x88] ;  /* 0x01001100ff0677ac */ /* 0x000ee20008000a00 */
[----:B------:R-:W4:Y:S01]  /*5f40*/  LDCU.64 UR4, c[0x4][0x8] ;  /* 0x01000100ff0477ac */ /* 0x000f220008000a00 */
[----:B-1----:R-:W-:Y:S02]  /*5f50*/  MOV R4, UR8 ;  /* 0x0000000800047c02 */ /* 0x002fe40008000f00 */
[----:B------:R-:W-:Y:S02]  /*5f60*/  MOV R5, UR9 ;  /* 0x0000000900057c02 */ /* 0x000fe40008000f00 */
[----:B---3--:R-:W-:Y:S01]  /*5f70*/  MOV R7, UR7 ;  /* 0x0000000700077c02 */ /* 0x008fe20008000f00 */
[----:B------:R-:W-:Y:S01]  /*5f80*/  IMAD.U32 R6, RZ, RZ, UR6 ;  /* 0x00000006ff067e24 */ /* 0x000fe2000f8e00ff */
[----:B----4-:R-:W-:Y:S01]  /*5f90*/  MOV R11, UR5 ;  /* 0x00000005000b7c02 */ /* 0x010fe20008000f00 */
[----:B------:R-:W-:Y:S02]  /*5fa0*/  IMAD.U32 R10, RZ, RZ, UR4 ;  /* 0x00000004ff0a7e24 */ /* 0x000fe4000f8e00ff */
[----:B------:R-:W-:Y:S07]  /*5fb0*/  LEPC R20, `(.L_x_90) ;  /* 0x000000001014794e */ /* 0x000fee0000000000 */
[----:B--2---:R-:W-:Y:S05]  /*5fc0*/  CALL.ABS.NOINC R16 ;  /* 0x0000000010007343 */ /* 0x004fea0003c00000 */
.L_x_90:
[----:B------:R-:W-:Y:S02]  /*5fd0*/  R2UR UR6, R68 ;  /* 0x00000000440672ca */ /* 0x000fe400000e0000 */
[----:B------:R-:W-:Y:S02]  /*5fe0*/  R2UR UR5, R63 ;  /* 0x000000003f0572ca */ /* 0x000fe400000e0000 */
[----:B------:R-:W-:Y:S02]  /*5ff0*/  R2UR UR4, R62 ;  /* 0x000000003e0472ca */ /* 0x000fe400000e0000 */
[----:B------:R-:W-:Y:S02]  /*6000*/  ISETP.NE.U32.AND P4, PT, R54, RZ, PT ;  /* 0x000000ff3600720c */ /* 0x000fe40003f85070 */
[----:B------:R-:W-:Y:S02]  /*6010*/  ISETP.NE.U32.AND P2, PT, RZ, UR60, PT ;  /* 0x0000003cff007c0c */ /* 0x000fe4000bf45070 */
[----:B------:R-:W-:Y:S02]  /*6020*/  ISETP.NE.AND.EX P4, PT, R55, RZ, PT, P4 ;  /* 0x000000ff3700720c */ /* 0x000fe40003f85340 */
[----:B------:R-:W-:Y:S01]  /*6030*/  ISETP.NE.AND.EX P2, PT, RZ, UR61, PT, P2 ;  /* 0x0000003dff007c0c */ /* 0x000fe2000bf45320 */
[----:B------:R-:W-:Y:S02]  /*6040*/  UISETP.NE.AND UP2, UPT, UR6, URZ, UPT ;  /* 0x000000ff0600728c */ /* 0x000fe4000bf45270 */
[----:B------:R-:W-:Y:S04]  /*6050*/  UISETP.NE.U32.AND UP0, UPT, UR5, URZ, UPT ;  /* 0x000000ff0500728c */ /* 0x000fe8000bf05070 */
[----:B------:R-:W-:Y:S01]  /*6060*/  UISETP.NE.AND.EX UP1, UPT, UR4, URZ, UPT, UP0 ;  /* 0x000000ff0400728c */ /* 0x000fe2000bf25300 */
[----:B------:R-:W-:Y:S01]  /*6070*/  PLOP3.LUT P1, PT, PT, PT, UP2, 0x80, 0x8 ;  /* 0x000000000008781c */ /* 0x000fe20003f2f028 */
[----:B------:R-:W-:Y:S03]  /*6080*/  UPLOP3.LUT UP0, UPT, UPT, UPT, UPT, 0x40, 0x4 ;  /* 0x000000000004789c */ /* 0x000fe60003f0e870 */
[----:B------:R-:W-:Y:S06]  /*6090*/  @UP2 UPLOP3.LUT UP0, UPT, UPT, UPT, UP1, 0x80, 0x8 ;  /* 0x000000000008289c */ /* 0x000fec0003f0f010 */
[----:B------:R-:W-:Y:S01]  /*60a0*/  PLOP3.LUT P0, PT, PT, PT, UP0, 0x80, 0x8 ;  /* 0x000000000008781c */ /* 0x000fe20003f0f008 */
[----:B------:R-:W-:Y:S01]  /*60b0*/  @!UPT UIADD3 URZ, UPT, UPT, URZ, URZ, URZ ;  /* 0x000000fffffff290 */ /* 0x000fe2000fffe0ff */
[----:B------:R-:W-:Y:S11]  /*60c0*/  BRA.U !UP1, `(.L_x_92) ;  /* 0x0000000109407547 */ /* 0x000ff6000b800000 */
[----:B------:R-:W-:Y:S01]  /*60d0*/  UISETP.NE.U32.AND UP0, UPT, UR60, URZ, UPT ;  /* 0x000000ff3c00728c */ /* 0x000fe2000bf05070 */
[----:B------:R-:W-:Y:S01]  /*60e0*/  R2UR UR6, R63 ;  /* 0x000000003f0672ca */ /* 0x000fe200000e0000 */
[----:B------:R-:W1:Y:S01]  /*60f0*/  LDCU.64 UR8, c[0x0][0x358] ;  /* 0x00006b00ff0877ac */ /* 0x000e620008000a00 */
[----:B------:R-:W-:Y:S02]  /*6100*/  HFMA2 R60, -RZ, RZ, 0, 5.9604644775390625e-08 ;  /* 0x00000001ff3c7431 */ /* 0x000fe400000001ff */
[----:B------:R-:W-:Y:S01]  /*6110*/  IMAD.MOV.U32 R0, RZ, RZ, 0x1 ;  /* 0x00000001ff007424 */ /* 0x000fe200078e00ff */
[----:B------:R-:W-:Y:S06]  /*6120*/  UISETP.NE.AND.EX UP0, UPT, UR61, URZ, UPT, UP0 ;  /* 0x000000ff3d00728c */ /* 0x000fec000bf05300 */
[----:B------:R-:W-:Y:S05]  /*6130*/  PLOP3.LUT P3, PT, PT, PT, UP0, 0x80, 0x8 ;  /* 0x000000000008781c */ /* 0x000fea0003f6f008 */
[----:B------:R-:W2:Y:S01]  /*6140*/  @UP0 LDCU.64 UR4, c[0x0][0x888] ;  /* 0x00011100ff0407ac */ /* 0x000ea20008000a00 */
[----:B------:R-:W-:Y:S07]  /*6150*/  @UP0 UIMAD UR6, UR52, UR6, URZ ;  /* 0x00000006340602a4 */ /* 0x000fee000f8e02ff */
[----:B------:R-:W-:Y:S01]  /*6160*/  @!P3 PRMT R60, R0, 0x7610, R60 ;  /* 0x00007610003cb816 */ /* 0x000fe2000000003c */
[----:B--2---:R-:W-:Y:S06]  /*6170*/  @UP0 UIMAD.WIDE UR4, UR6, 0x4, UR4 ;  /* 0x00000004060408a5 */ /* 0x004fec000f8e0204 */
[----:B------:R-:W-:Y:S02]  /*6180*/  IMAD.U32 R4, RZ, RZ, UR4 ;  /* 0x00000004ff047e24 */ /* 0x000fe4000f8e00ff */
[----:B------:R-:W-:Y:S03]  /*6190*/  IMAD.U32 R5, RZ, RZ, UR5 ;  /* 0x00000005ff057e24 */ /* 0x000fe6000f8e00ff */
[----:B------:R-:W2:Y:S02]  /*61a0*/  @!UP0 LDCU UR4, c[0x0][0x880] ;  /* 0x00011000ff0487ac */ /* 0x000ea40008000800 */
[----:B-1---5:R1:W5:Y:S02]  /*61b0*/  @P3 LDG.E R27, desc[UR8][R4.64] ;  /* 0x00000008041b3981 */ /* 0x022364000c1e1900 */
[----:B-12---:R-:W-:Y:S02]  /*61c0*/  @!P3 MOV R27, UR4 ;  /* 0x00000004001bbc02 */ /* 0x006fe40008000f00 */
.L_x_92:
[----:B------:R-:W-:Y:S05]  /*61d0*/  @!P4 BRA `(.L_x_93) ;  /* 0x000000000024c947 */ /* 0x000fea0003800000 */
[----:B------:R-:W-:Y:S01]  /*61e0*/  ISETP.NE.U32.AND P3, PT, R52, RZ, PT ;  /* 0x000000ff3400720c */ /* 0x000fe20003f65070 */
[----:B------:R-:W1:Y:S03]  /*61f0*/  LDCU.64 UR4, c[0x0][0x358] ;  /* 0x00006b00ff0477ac */ /* 0x000e660008000a00 */
[----:B------:R-:W-:Y:S11]  /*6200*/  ISETP.NE.AND.EX P3, PT, R53, RZ, PT, P3 ;  /* 0x000000ff3500720c */ /* 0x000ff60003f65330 */
[----:B------:R-:W-:Y:S02]  /*6210*/  @!UPT UIADD3 URZ, UPT, UPT, URZ, URZ, URZ ;  /* 0x000000fffffff290 */ /* 0x000fe4000fffe0ff */
[----:B------:R-:W2:Y:S01]  /*6220*/  @P3 LDC.64 R4, c[0x0][0x8a8] ;  /* 0x00022a00ff043b82 */ /* 0x000ea20000000a00 */
[----:B------:R-:W-:Y:S04]  /*6230*/  @P3 IMAD R0, R54, UR52, RZ ;  /* 0x0000003436003c24 */ /* 0x000fe8000f8e02ff */
[----:B--2---:R-:W-:Y:S05]  /*6240*/  @P3 IMAD.WIDE R4, R0, 0x4, R4 ;  /* 0x0000000400043825 */ /* 0x004fea00078e0204 */
[----:B-1---5:R1:W5:Y:S02]  /*6250*/  @P3 LDG.E R24, desc[UR4][R4.64] ;  /* 0x0000000404183981 */ /* 0x022364000c1e1900 */
[----:B-1----:R-:W2:Y:S02]  /*6260*/  @!P3 LDC R24, c[0x0][0x8a0] ;  /* 0x00022800ff18bb82 */ /* 0x002ea40000000800 */
.L_x_93:
[----:B-----5:R-:W-:Y:S01]  /*6270*/  FSETP.NEU.AND P4, PT, R27, RZ, PT ;  /* 0x000000ff1b00720b */ /* 0x020fe20003f8d000 */
[----:B------:R-:W1:Y:S01]  /*6280*/  LDCU.128 UR8, c[0x0][0xa80] ;  /* 0x00015000ff0877ac */ /* 0x000e620008000c00 */
[----:B------:R-:W-:Y:S01]  /*6290*/  SEL R5, RZ, 0xffffffff, P2 ;  /* 0xffffffffff057807 */ /* 0x000fe20001000000 */
[----:B------:R-:W-:Y:S01]  /*62a0*/  BSSY B1, `(.L_x_94) ;  /* 0x000005d000017945 */ /* 0x000fe20003800000 */
[----:B------:R-:W-:Y:S01]  /*62b0*/  @P1 LOP3.LUT P2, RZ, R60, 0xff, RZ, 0xc0, !PT ;  /* 0x000000ff3cff1812 */ /* 0x000fe2000784c0ff */
[----:B------:R-:W-:Y:S01]  /*62c0*/  IMAD.MOV.U32 R80, RZ, RZ, 0x1 ;  /* 0x00000001ff507424 */ /* 0x000fe200078e00ff */
[----:B------:R-:W-:Y:S01]  /*62d0*/  @P1 SEL R4, RZ, 0xffffffff, P4 ;  /* 0xffffffffff041807 */ /* 0x000fe20002000000 */
[----:B------:R-:W-:Y:S01]  /*62e0*/  IMAD.IADD R25, R23, 0x1, R2 ;  /* 0x0000000117197824 */ /* 0x000fe200078e0202 */
[----:B------:R-:W-:Y:S01]  /*62f0*/  LEA R79, R22, UR48, 0x3 ;  /* 0x00000030164f7c11 */ /* 0x000fe2000f8e18ff */
[----:B------:R-:W-:Y:S01]  /*6300*/  ULOP3.LUT UR4, UR54, 0x1, URZ, 0x3c, !UPT ;  /* 0x0000000136047892 */ /* 0x000fe2000f8e3cff */
[----:B------:R-:W-:Y:S01]  /*6310*/  @P0 SEL R4, R5, R4, !P2 ;  /* 0x0000000405040207 */ /* 0x000fe20005000000 */
[----:B------:R-:W-:Y:S01]  /*6320*/  USHF.L.U32 UR12, UR51, 0x6, URZ ;  /* 0x00000006330c7899 */ /* 0x000fe200080006ff */
[----:B------:R-:W-:Y:S01]  /*6330*/  SHF.L.U32 R0, R57, 0x1f, RZ ;  /* 0x0000001f39007819 */ /* 0x000fe200000006ff */
[----:B------:R-:W-:Y:S01]  /*6340*/  IMAD.U32 R35, RZ, RZ, UR49 ;  /* 0x00000031ff237e24 */ /* 0x000fe2000f8e00ff */
[----:B------:R-:W-:Y:S01]  /*6350*/  @P1 LOP3.LUT R4, R4, 0x1, RZ, 0xc0, !PT ;  /* 0x0000000104041812 */ /* 0x000fe200078ec0ff */
[----:B------:R-:W-:Y:S01]  /*6360*/  IMAD.U32 R34, RZ, RZ, UR4 ;  /* 0x00000004ff227e24 */ /* 0x000fe2000f8e00ff */
[----:B------:R-:W-:Y:S01]  /*6370*/  R2UR UR6, R65 ;  /* 0x00000000410672ca */ /* 0x000fe200000e0000 */
[----:B------:R-:W-:Y:S01]  /*6380*/  IMAD.U32 R74, RZ, RZ, UR12 ;  /* 0x0000000cff4a7e24 */ /* 0x000fe2000f8e00ff */
[----:B------:R-:W-:Y:S01]  /*6390*/  ISETP.NE.U32.OR P6, PT, R4, 0x1, !P1 ;  /* 0x000000010400780c */ /* 0x000fe20004fc5470 */
[----:B------:R-:W-:Y:S01]  /*63a0*/  IMAD.U32 R4, RZ, RZ, UR49 ;  /* 0x00000031ff047e24 */ /* 0x000fe2000f8e00ff */
[----:B-1----:R-:W-:Y:S01]  /*63b0*/  UIMAD.WIDE.U32 UR4, UR12, UR9, URZ ;  /* 0x000000090c0472a5 */ /* 0x002fe2000f8e00ff */
[----:B------:R-:W-:Y:S01]  /*63c0*/  R2UR UR13, R64 ;  /* 0x00000000400d72ca */ /* 0x000fe200000e0000 */
[----:B------:R-:W-:Y:S01]  /*63d0*/  UISETP.NE.AND UP0, UPT, UR8, 0x1, UPT ;  /* 0x000000010800788c */ /* 0x000fe2000bf05270 */
[----:B------:R-:W-:Y:S02]  /*63e0*/  PLOP3.LUT P3, PT, PT, PT, UP1, 0x80, 0x8 ;  /* 0x000000000008781c */ /* 0x000fe40003f6f018 */
[----:B------:R-:W-:Y:S02]  /*63f0*/  CS2R R38, SRZ ;  /* 0x0000000000267805 */ /* 0x000fe4000001ff00 */
[----:B------:R-:W-:Y:S02]  /*6400*/  LEA R3, R4, UR48, 0x3 ;  /* 0x0000003004037c11 */ /* 0x000fe4000f8e18ff */
[----:B------:R-:W-:Y:S01]  /*6410*/  CS2R R36, SRZ ;  /* 0x0000000000247805 */ /* 0x000fe2000001ff00 */
[----:B------:R-:W-:Y:S01]  /*6420*/  UMOV UR4, UR5 ;  /* 0x0000000500047c82 */ /* 0x000fe20008000000 */
[----:B------:R-:W-:Y:S01]  /*6430*/  LOP3.LUT P5, R75, R60, 0xff, RZ, 0xc0, !PT ;  /* 0x000000ff3c4b7812 */ /* 0x000fe200078ac0ff */
[----:B------:R-:W-:Y:S01]  /*6440*/  USHF.R.U32.HI UR4, URZ, UR10, UR4 ;  /* 0x0000000aff047299 */ /* 0x000fe20008011604 */
[----:B------:R-:W-:Y:S02]  /*6450*/  SEL R4, RZ, 0xffffffff, P4 ;  /* 0xffffffffff047807 */ /* 0x000fe40002000000 */
[----:B------:R-:W-:Y:S02]  /*6460*/  CS2R R42, SRZ ;  /* 0x00000000002a7805 */ /* 0x000fe4000001ff00 */
[----:B------:R-:W-:Y:S01]  /*6470*/  @P6 SHF.L.U32 R6, R34, 0x1f, RZ ;  /* 0x0000001f22066819 */ /* 0x000fe200000006ff */
[----:B------:R-:W-:Y:S01]  /*6480*/  USEL UR4, UR12, UR4, !UP0 ;  /* 0x000000040c047287 */ /* 0x000fe2000c000000 */
[----:B------:R-:W-:Y:S01]  /*6490*/  P2R R76, PR, RZ, 0x40 ;  /* 0x00000040ff4c7803 */ /* 0x000fe20000000000 */
[----:B------:R-:W-:Y:S01]  /*64a0*/  UISETP.NE.AND UP0, UPT, UR11, 0x1, UPT ;  /* 0x000000010b00788c */ /* 0x000fe2000bf05270 */
[----:B------:R-:W1:Y:S01]  /*64b0*/  @P6 SYNCS.PHASECHK.TRANS64.TRYWAIT P1, [R3+URZ+0xc0], R6 ;  /* 0x0000c006030065a7 */ /* 0x000e6200080211ff */
[----:B------:R-:W-:Y:S01]  /*64c0*/  UIMAD.WIDE.U32 UR6, UR4, UR6, URZ ;  /* 0x00000006040672a5 */ /* 0x000fe2000f8e00ff */
[----:B------:R-:W-:Y:S01]  /*64d0*/  @P3 SEL R4, R5, R4, !P5 ;  /* 0x0000000405043207 */ /* 0x000fe20006800000 */
[----:B------:R-:W-:Y:S01]  /*64e0*/  IMAD.U32 R73, RZ, RZ, UR4 ;  /* 0x00000004ff497e24 */ /* 0x000fe2000f8e00ff */
[----:B------:R-:W-:Y:S02]  /*64f0*/  CS2R R40, SRZ ;  /* 0x0000000000287805 */ /* 0x000fe4000001ff00 */
[----:B------:R-:W-:Y:S01]  /*6500*/  PLOP3.LUT P2, PT, PT, PT, UP0, 0x80, 0x8 ;  /* 0x000000000008781c */ /* 0x000fe20003f4f008 */
[----:B------:R-:W-:Y:S01]  /*6510*/  IMAD R7, RZ, RZ, -UR4 ;  /* 0x80000004ff077e24 */ /* 0x000fe2000f8e02ff */
[----:B------:R-:W-:Y:S01]  /*6520*/  LOP3.LUT R4, R4, 0x1, RZ, 0xc0, !PT ;  /* 0x0000000104047812 */ /* 0x000fe200078ec0ff */
[----:B------:R-:W-:Y:S01]  /*6530*/  UMOV UR5, UR7 ;  /* 0x0000000700057c82 */ /* 0x000fe20008000000 */
[----:B------:R-:W-:Y:S01]  /*6540*/  IMAD.U32 R72, RZ, RZ, UR4 ;  /* 0x00000004ff487e24 */ /* 0x000fe2000f8e00ff */
[----:B------:R-:W-:Y:S01]  /*6550*/  USHF.R.U32.HI UR5, URZ, UR13, UR5 ;  /* 0x0000000dff057299 */ /* 0x000fe20008011605 */
[----:B------:R-:W-:Y:S01]  /*6560*/  IMAD R74, R7, UR8, R74 ;  /* 0x00000008074a7c24 */ /* 0x000fe2000f8e024a */
[----:B------:R-:W-:Y:S02]  /*6570*/  CS2R R46, SRZ ;  /* 0x00000000002e7805 */ /* 0x000fe4000001ff00 */
[----:B------:R-:W-:Y:S02]  /*6580*/  CS2R R44, SRZ ;  /* 0x00000000002c7805 */ /* 0x000fe4000001ff00 */
[----:B------:R-:W-:Y:S02]  /*6590*/  CS2R R50, SRZ ;  /* 0x0000000000327805 */ /* 0x000fe4000001ff00 */
[----:B------:R-:W-:Y:S01]  /*65a0*/  CS2R R48, SRZ ;  /* 0x0000000000307805 */ /* 0x000fe2000001ff00 */
[----:B------:R3:W4:Y:S01]  /*65b0*/  SYNCS.PHASECHK.TRANS64.TRYWAIT P0, [R79+URZ+0x110], R0 ;  /* 0x000110004f0075a7 */ /* 0x00072200080011ff */
[----:B------:R-:W-:Y:S02]  /*65c0*/  SEL R73, R73, UR5, !P2 ;  /* 0x0000000549497c07 */ /* 0x000fe4000d000000 */
[----:B------:R-:W-:Y:S03]  /*65d0*/  ISETP.NE.U32.AND P2, PT, R4, 0x1, PT ;  /* 0x000000010400780c */ /* 0x000fe60003f45070 */
[----:B------:R-:W-:Y:S01]  /*65e0*/  IMAD.MOV R5, RZ, RZ, -R73 ;  /* 0x000000ffff057224 */ /* 0x000fe200078e0a49 */
[----:B------:R-:W-:Y:S03]  /*65f0*/  P2R R81, PR, RZ, 0x4 ;  /* 0x00000004ff517803 */ /* 0x000fe60000000000 */
[----:B------:R-:W-:Y:S01]  /*6600*/  IMAD R72, R5, UR11, R72 ;  /* 0x0000000b05487c24 */ /* 0x000fe2000f8e0248 */
[----:B-1----:R-:W-:Y:S01]  /*6610*/  @P6 SEL R80, RZ, 0x1, !P1 ;  /* 0x00000001ff506807 */ /* 0x002fe20004800000 */
[----:B---3--:R-:W-:Y:S06]  /*6620*/  @!P6 BRA `(.L_x_95) ;  /* 0x000000000090e947 */ /* 0x008fec0003800000 */
[----:B------:R-:W-:Y:S01]  /*6630*/  HFMA2 R47, -RZ, RZ, 0, 0 ;  /* 0x00000000ff2f7431 */ /* 0x000fe200000001ff */
[----:B------:R-:W-:Y:S01]  /*6640*/  ISETP.NE.AND P1, PT, R80, RZ, PT ;  /* 0x000000ff5000720c */ /* 0x000fe20003f25270 */
[----:B------:R-:W-:Y:S01]  /*6650*/  IMAD.U32 R5, RZ, RZ, UR49 ;  /* 0x00000031ff057e24 */ /* 0x000fe2000f8e00ff */
[----:B------:R-:W-:Y:S11]  /*6660*/  BSSY B0, `(.L_x_96) ;  /* 0x0000005000007945 */ /* 0x000ff60003800000 */
[----:B------:R-:W-:Y:S05]  /*6670*/  @P1 BRA `(.L_x_97) ;  /* 0x00000000000c1947 */ /* 0x000fea0003800000 */
[----:B------:R-:W-:Y:S04]  /*6680*/  SHF.L.U32 R2, R34, 0x1f, RZ ;  /* 0x0000001f22027819 */ /* 0x000fe800000006ff */
[----:B------:R-:W1:Y:S02]  /*6690*/  SYNCS.PHASECHK.TRANS64.TRYWAIT P1, [R3+URZ+0xc0], R2 ;  /* 0x0000c002030075a7 */ /* 0x000e6400080211ff */
[----:B-1----:R-:W-:Y:S05]  /*66a0*/  @!P1 BRA `(.L_x_98) ;  /* 0x0000002000b89947 */ /* 0x002fea0003800000 */
.L_x_97:
[----:B------:R-:W-:Y:S05]  /*66b0*/  BSYNC B0 ;  /* 0x0000000000007941 */ /* 0x000fea0003800000 */
.L_x_96:
[----:B------:R-:W-:Y:S01]  /*66c0*/  ISETP.NE.AND P1, PT, R81, RZ, PT ;  /* 0x000000ff5100720c */ /* 0x000fe20003f25270 */
[----:B------:R-:W-:Y:S01]  /*66d0*/  IMAD.MOV.U32 R46, RZ, RZ, RZ ;  /* 0x000000ffff2e7224 */ /* 0x000fe200078e00ff */
[----:B------:R-:W-:Y:S02]  /*66e0*/  CS2R R44, SRZ ;  /* 0x00000000002c7805 */ /* 0x000fe4000001ff00 */
[----:B------:R-:W-:Y:S02]  /*66f0*/  CS2R R50, SRZ ;  /* 0x0000000000327805 */ /* 0x000fe4000001ff00 */
[----:B------:R-:W-:Y:S02]  /*6700*/  CS2R R48, SRZ ;  /* 0x0000000000307805 */ /* 0x000fe4000001ff00 */
[----:B------:R-:W-:Y:S02]  /*6710*/  CS2R R42, SRZ ;  /* 0x00000000002a7805 */ /* 0x000fe4000001ff00 */
[----:B------:R-:W-:Y:S02]  /*6720*/  CS2R R40, SRZ ;  /* 0x0000000000287805 */ /* 0x000fe4000001ff00 */
[----:B------:R-:W-:Y:S02]  /*6730*/  CS2R R38, SRZ ;  /* 0x0000000000267805 */ /* 0x000fe4000001ff00 */
[----:B------:R-:W-:Y:S01]  /*6740*/  CS2R R36, SRZ ;  /* 0x0000000000247805 */ /* 0x000fe2000001ff00 */
[----:B------:R-:W-:Y:S01]  /*6750*/  @P1 IMAD R5, R5, 0x800, R58 ;  /* 0x0000080005051824 */ /* 0x000fe200078e023a */
[----:B------:R-:W-:Y:S05]  /*6760*/  @P1 WARPSYNC.ALL ;  /* 0x0000000000001948 */ /* 0x000fea0003800000 */
[----:B------:R-:W-:Y:S01]  /*6770*/  @P1 LEA R5, R5, UR48, 0x2 ;  /* 0x0000003005051c11 */ /* 0x000fe2000f8e10ff */
[----:B------:R-:W-:Y:S04]  /*6780*/  UIADD3 UR4, UPT, UPT, UR49, 0x1, URZ ;  /* 0x0000000131047890 */ /* 0x000fe8000fffe0ff */
[----:B------:R3:W2:Y:S01]  /*6790*/  @P1 LDSM.16.M88.4 R48, [R5+0x400] ;  /* 0x000400000530183b */ /* 0x0006a20000000200 */
[----:B-1----:R-:W-:Y:S01]  /*67a0*/  @P1 VIADD R2, R5, 0x400 ;  /* 0x0000040005021836 */ /* 0x002fe20000000000 */
[----:B------:R-:W-:Y:S01]  /*67b0*/  UISETP.NE.AND UP0, UPT, UR4, 0x3, UPT ;  /* 0x000000030400788c */ /* 0x000fe2000bf05270 */
[C-C-:B------:R-:W-:Y:S02]  /*67c0*/  @P1 IMAD R3, R70.reuse, 0x4, R5.reuse ;  /* 0x0000000446031824 */ /* 0x140fe400078e0205 */
[C---:B------:R-:W-:Y:S01]  /*67d0*/  @P1 IMAD R7, R69.reuse, 0x4, R2 ;  /* 0x0000000445071824 */ /* 0x040fe200078e0202 */
[----:B------:R-:W-:Y:S01]  /*67e0*/  USEL UR5, URZ, 0x1, UP0 ;  /* 0x00000001ff057887 */ /* 0x000fe20008000000 */
[----:B------:R-:W-:Y:S01]  /*67f0*/  @P1 IMAD R2, R69, 0x4, R5 ;  /* 0x0000000445021824 */ /* 0x000fe200078e0205 */
[----:B------:R3:W1:Y:S01]  /*6800*/  @P1 LDSM.16.M88.4 R44, [R3+0x400] ;  /* 0x00040000032c183b */ /* 0x0006620000000200 */
[----:B------:R-:W-:Y:S01]  /*6810*/  @P1 IMAD R4, R70, 0x4, R7 ;  /* 0x0000000446041824 */ /* 0x000fe200078e0207 */
[----:B------:R-:W-:Y:S02]  /*6820*/  USEL UR4, UR4, URZ, UP0 ;  /* 0x000000ff04047287 */ /* 0x000fe40008000000 */
[----:B------:R3:W1:Y:S01]  /*6830*/  @P1 LDSM.16.M88.4 R40, [R2+0x400] ;  /* 0x000400000228183b */ /* 0x0006620000000200 */
[----:B------:R-:W-:Y:S03]  /*6840*/  LOP3.LUT R34, R34, UR5, RZ, 0x3c, !PT ;  /* 0x0000000522227c12 */ /* 0x000fe6000f8e3cff */
[----:B------:R3:W1:Y:S01]  /*6850*/  @P1 LDSM.16.M88.4 R36, [R4] ;  /* 0x000000000424183b */ /* 0x0006620000000200 */
[----:B------:R-:W-:Y:S03]  /*6860*/  IMAD.U32 R35, RZ, RZ, UR4 ;  /* 0x00000004ff237e24 */ /* 0x000fe6000f8e00ff */
.L_x_95:
[----:B------:R-:W-:Y:S05]  /*6870*/  BSYNC B1 ;  /* 0x0000000000017941 */ /* 0x000fea0003800000 */
.L_x_94:
[----:B---3--:R-:W-:Y:S04]  /*6880*/  SHF.R.U32.HI R2, RZ, 0x15, R25 ;  /* 0x00000015ff027819 */ /* 0x008fe80000011619 */
[----:B------:R-:W-:Y:S01]  /*6890*/  LOP3.LUT P1, RZ, R2, 0x3, R61, 0x48, !PT ;  /* 0x0000000302ff7812 */ /* 0x000fe2000782483d */
[----:B------:R-:W-:Y:S01]  /*68a0*/  @!UPT UIADD3 URZ, UPT, UPT, URZ, URZ, URZ ;  /* 0x000000fffffff290 */ /* 0x000fe2000fffe0ff */
[----:B----4-:R-:W-:Y:S11]  /*68b0*/  @P0 BRA `(.L_x_99) ;  /* 0x0000000000080947 */ /* 0x010ff60003800000 */
[----:B------:R-:W3:Y:S02]  /*68c0*/  SYNCS.PHASECHK.TRANS64.TRYWAIT P0, [R79+URZ+0x110], R0 ;  /* 0x000110004f0075a7 */ /* 0x000ee400080011ff */
[----:B---3--:R-:W-:Y:S05]  /*68d0*/  @!P0 BRA `(.L_x_100) ;  /* 0x0000002000408947 */ /* 0x008fea0003800000 */
.L_x_99:
[----:B------:R-:W-:Y:S05]  /*68e0*/  @!P1 BRA `(.L_x_101) ;  /* 0x0000000000409947 */ /* 0x000fea0003800000 */
[----:B------:R-:W4:Y:S01]  /*68f0*/  LDCU.64 UR8, c[0x4][0x70] ;  /* 0x01000e00ff0877ac */ /* 0x000f220008000a00 */
[----:B------:R-:W-:Y:S01]  /*6900*/  MOV R3, 0x0 ;  /* 0x0000000000037802 */ /* 0x000fe20000000f00 */
[----:B------:R-:W-:Y:S02]  /*6910*/  HFMA2 R12, -RZ, RZ, 0, 5.9604644775390625e-08 ;  /* 0x00000001ff0c7431 */ /* 0x000fe400000001ff */
[----:B------:R-:W-:Y:S02]  /*6920*/  IMAD.MOV.U32 R8, RZ, RZ, 0x192 ;  /* 0x00000192ff087424 */ /* 0x000fe400078e00ff */
[----:B------:R-:W-:Y:S01]  /*6930*/  IMAD.MOV.U32 R13, RZ, RZ, RZ ;  /* 0x000000ffff0d7224 */ /* 0x000fe200078e00ff */
[----:B------:R-:W5:Y:S01]  /*6940*/  LDCU.64 UR6, c[0x4][0x78] ;  /* 0x01000f00ff0677ac */ /* 0x000f620008000a00 */
[----:B------:R-:W1:Y:S01]  /*6950*/  LDC.64 R2, c[0x4][R3] ;  /* 0x0100000003027b82 */ /* 0x000e620000000a00 */
[----:B------:R-:W2:Y:S01]  /*6960*/  LDCU.64 UR4, c[0x4][0x10] ;  /* 0x01000200ff0477ac */ /* 0x000ea20008000a00 */
[----:B----4-:R-:W-:Y:S01]  /*6970*/  MOV R5, UR9 ;  /* 0x0000000900057c02 */ /* 0x010fe20008000f00 */
[----:B------:R-:W-:Y:S01]  /*6980*/  IMAD.U32 R4, RZ, RZ, UR8 ;  /* 0x00000008ff047e24 */ /* 0x000fe2000f8e00ff */
[----:B-----5:R-:W-:Y:S01]  /*6990*/  MOV R7, UR7 ;  /* 0x0000000700077c02 */ /* 0x020fe20008000f00 */
[----:B------:R-:W-:Y:S01]  /*69a0*/  IMAD.U32 R6, RZ, RZ, UR6 ;  /* 0x00000006ff067e24 */ /* 0x000fe2000f8e00ff */
[----:B--2---:R-:W-:Y:S01]  /*69b0*/  MOV R11, UR5 ;  /* 0x00000005000b7c02 */ /* 0x004fe20008000f00 */
[----:B------:R-:W-:Y:S02]  /*69c0*/  IMAD.U32 R10, RZ, RZ, UR4 ;  /* 0x00000004ff0a7e24 */ /* 0x000fe4000f8e00ff */
[----:B------:R-:W-:Y:S07]  /*69d0*/  LEPC R20, `(.L_x_101) ;  /* 0x000000001014794e */ /* 0x000fee0000000000 */
[----:B-1-3--:R-:W-:Y:S05]  /*69e0*/  CALL.ABS.NOINC R2 ;  /* 0x0000000002007343 */ /* 0x00afea0003c00000 */
.L_x_101:
[----:B--2---:R-:W-:Y:S01]  /*69f0*/  LOP3.LUT R20, R48, 0xffffe000, RZ, 0xc0, !PT ;  /* 0xffffe00030147812 */ /* 0x004fe200078ec0ff */
[----:B------:R-:W-:Y:S05]  /*6a00*/  WARPSYNC.ALL ;  /* 0x0000000000007948 */ /* 0x000fea0003800000 */
[----:B------:R-:W-:Y:S01]  /*6a10*/  R2UR UR4, R25 ;  /* 0x00000000190472ca */ /* 0x000fe200000e0000 */
[----:B------:R-:W-:Y:S01]  /*6a20*/  IMAD.SHL.U32 R78, R69, 0x4, RZ ;  /* 0x00000004454e7824 */ /* 0x000fe200078e00ff */
[----:B------:R-:W-:Y:S01]  /*6a30*/  LOP3.LUT R21, R49, 0xffffe000, RZ, 0xc0, !PT ;  /* 0xffffe00031157812 */ /* 0x000fe200078ec0ff */
[----:B------:R-:W-:Y:S01]  /*6a40*/  IMAD.U32 R77, RZ, RZ, UR49 ;  /* 0x00000031ff4d7e24 */ /* 0x000fe2000f8e00ff */
[----:B------:R-:W-:Y:S01]  /*6a50*/  LOP3.LUT R26, R50, 0xffffe000, RZ, 0xc0, !PT ;  /* 0xffffe000321a7812 */ /* 0x000fe200078ec0ff */
[----:B------:R-:W-:Y:S01]  /*6a60*/  BSSY.RECONVERGENT B0, `(.L_x_102) ;  /* 0x000005c000007945 */ /* 0x000fe20003800200 */
[----:B------:R-:W-:Y:S01]  /*6a70*/  LOP3.LUT R32, R51, 0xffffe000, RZ, 0xc0, !PT ;  /* 0xffffe00033207812 */ /* 0x000fe200078ec0ff */
[----:B------:R-:W-:Y:S01]  /*6a80*/  IMAD R77, R77, 0x800, R58 ;  /* 0x000008004d4d7824 */ /* 0x000fe200078e023a */
[----:B-1----:R-:W-:Y:S02]  /*6a90*/  LOP3.LUT R33, R40, 0xffffe000, RZ, 0xc0, !PT ;  /* 0xffffe00028217812 */ /* 0x002fe400078ec0ff */
[----:B------:R-:W-:Y:S02]  /*6aa0*/  ISETP.NE.AND P0, PT, R59, RZ, PT ;  /* 0x000000ff3b00720c */ /* 0x000fe40003f05270 */
[----:B------:R-:W-:Y:S01]  /*6ab0*/  LEA R83, R77, UR48, 0x2 ;  /* 0x000000304d537c11 */ /* 0x000fe2000f8e10ff */
[----:B------:R-:W3:Y:S01]  /*6ac0*/  LDTM.16dp128bit.x8 R4, tmem[UR4] ;  /* 0x00000004000479ee */ /* 0x000ee20008180000 */
[----:B------:R-:W-:Y:S02]  /*6ad0*/  IMAD.SHL.U32 R77, R70, 0x4, RZ ;  /* 0x00000004464d7824 */ /* 0x000fe400078e00ff */
[--C-:B------:R-:W-:Y:S03]  /*6ae0*/  IADD3 R82, PT, PT, R78, 0x400, R83.reuse ;  /* 0x000004004e527810 */ /* 0x100fe60007ffe053 */
[C---:B------:R-:W-:Y:S02]  /*6af0*/  IADD3 R85, PT, PT, R77.reuse, 0x400, R83 ;  /* 0x000004004d557810 */ /* 0x040fe40007ffe053 */
[----:B------:R-:W-:Y:S02]  /*6b00*/  IMAD.IADD R84, R77, 0x1, R82 ;  /* 0x000000014d547824 */ /* 0x000fe400078e0252 */
[C---:B---3--:R-:W-:Y:S01]  /*6b10*/  FMUL R0, R24.reuse, R4 ;  /* 0x0000000418007220 */ /* 0x048fe20000400000 */
[C---:B------:R-:W-:Y:S01]  /*6b20*/  FMUL R2, R24.reuse, R5 ;  /* 0x0000000518027220 */ /* 0x040fe20000400000 */
[C---:B------:R-:W-:Y:S01]  /*6b30*/  FMUL R3, R24.reuse, R6 ;  /* 0x0000000618037220 */ /* 0x040fe20000400000 */
[----:B------:R-:W-:Y:S01]  /*6b40*/  FMUL R7, R24, R7 ;  /* 0x0000000718077220 */ /* 0x000fe20000400000 */
[C---:B------:R-:W-:Y:S01]  /*6b50*/  FFMA R28, R27.reuse, R20, R0 ;  /* 0x000000141b1c7223 */ /* 0x040fe20000000000 */
[----:B------:R-:W-:Y:S01]  /*6b60*/  LOP3.LUT R20, R44, 0xffffe000, RZ, 0xc0, !PT ;  /* 0xffffe0002c147812 */ /* 0x000fe200078ec0ff */
[C---:B------:R-:W-:Y:S01]  /*6b70*/  FFMA R29, R27.reuse, R21, R2 ;  /* 0x000000151b1d7223 */ /* 0x040fe20000000002 */
[----:B------:R-:W-:Y:S01]  /*6b80*/  LOP3.LUT R21, R46, 0xffffe000, RZ, 0xc0, !PT ;  /* 0xffffe0002e157812 */ /* 0x000fe200078ec0ff */
[----:B------:R-:W-:Y:S01]  /*6b90*/  FFMA R30, R27, R26, R3 ;  /* 0x0000001a1b1e7223 */ /* 0x000fe20000000003 */
[----:B------:R-:W-:Y:S01]  /*6ba0*/  LOP3.LUT R26, R45, 0xffffe000, RZ, 0xc0, !PT ;  /* 0xffffe0002d1a7812 */ /* 0x000fe200078ec0ff */
[C---:B------:R-:W-:Y:S01]  /*6bb0*/  FMUL R4, R24.reuse, R8 ;  /* 0x0000000818047220 */ /* 0x040fe20000400000 */
[----:B------:R-:W-:Y:S01]  /*6bc0*/  F2FP.TF32.F32.PACK_B R28, R28 ;  /* 0x0000001cff1c723e */ /* 0x000fe200024050ff */
[C---:B------:R-:W-:Y:S01]  /*6bd0*/  FMUL R5, R24.reuse, R9 ;  /* 0x0000000918057220 */ /* 0x040fe20000400000 */
[----:B------:R-:W-:Y:S01]  /*6be0*/  F2FP.TF32.F32.PACK_B R29, R29 ;  /* 0x0000001dff1d723e */ /* 0x000fe200024050ff */
[C---:B------:R-:W-:Y:S01]  /*6bf0*/  FMUL R6, R24.reuse, R10 ;  /* 0x0000000a18067220 */ /* 0x040fe20000400000 */
[----:B------:R-:W-:Y:S01]  /*6c00*/  F2FP.TF32.F32.PACK_B R30, R30 ;  /* 0x0000001eff1e723e */ /* 0x000fe200024050ff */
[----:B------:R-:W-:Y:S01]  /*6c10*/  FFMA R31, R27, R32, R7 ;  /* 0x000000201b1f7223 */ /* 0x000fe20000000007 */
[----:B------:R-:W-:Y:S01]  /*6c20*/  LOP3.LUT R32, R47, 0xffffe000, RZ, 0xc0, !PT ;  /* 0xffffe0002f207812 */ /* 0x000fe200078ec0ff */
[----:B------:R-:W-:Y:S01]  /*6c30*/  FFMA R4, R27, R20, R4 ;  /* 0x000000141b047223 */ /* 0x000fe20000000004 */
[----:B------:R-:W-:Y:S01]  /*6c40*/  LOP3.LUT R20, R41, 0xffffe000, RZ, 0xc0, !PT ;  /* 0xffffe00029147812 */ /* 0x000fe200078ec0ff */
[----:B------:R-:W-:Y:S01]  /*6c50*/  FFMA R5, R27, R26, R5 ;  /* 0x0000001a1b057223 */ /* 0x000fe20000000005 */
[----:B------:R-:W-:Y:S01]  /*6c60*/  LOP3.LUT R26, R43, 0xffffe000, RZ, 0xc0, !PT ;  /* 0xffffe0002b1a7812 */ /* 0x000fe200078ec0ff */
[----:B------:R-:W-:Y:S01]  /*6c70*/  FMUL R11, R24, R11 ;  /* 0x0000000b180b7220 */ /* 0x000fe20000400000 */
[----:B------:R-:W-:Y:S01]  /*6c80*/  F2FP.TF32.F32.PACK_B R31, R31 ;  /* 0x0000001fff1f723e */ /* 0x000fe200024050ff */
[C---:B------:R-:W-:Y:S01]  /*6c90*/  FFMA R6, R27.reuse, R21, R6 ;  /* 0x000000151b067223 */ /* 0x040fe20000000006 */
[----:B------:R-:W-:Y:S01]  /*6ca0*/  LOP3.LUT R21, R42, 0xffffe000, RZ, 0xc0, !PT ;  /* 0xffffe0002a157812 */ /* 0x000fe200078ec0ff */
[C---:B------:R-:W-:Y:S01]  /*6cb0*/  FMUL R8, R24.reuse, R12 ;  /* 0x0000000c18087220 */ /* 0x040fe20000400000 */
[----:B------:R-:W-:Y:S01]  /*6cc0*/  F2FP.TF32.F32.PACK_B R4, R4 ;  /* 0x00000004ff04723e */ /* 0x000fe200024050ff */
[C---:B------:R-:W-:Y:S01]  /*6cd0*/  FMUL R9, R24.reuse, R13 ;  /* 0x0000000d18097220 */ /* 0x040fe20000400000 */
[----:B------:R-:W-:Y:S01]  /*6ce0*/  F2FP.TF32.F32.PACK_B R5, R5 ;  /* 0x00000005ff05723e */ /* 0x000fe200024050ff */
[----:B------:R1:W-:Y:S01]  /*6cf0*/  STSM.16.M88.4 [R83+0x400], R28 ;  /* 0x0004001c53007844 */ /* 0x0003e20000000200 */
[----:B------:R-:W-:Y:S01]  /*6d00*/  F2FP.TF32.F32.PACK_B R6, R6 ;  /* 0x00000006ff06723e */ /* 0x000fe200024050ff */
[C---:B------:R-:W-:Y:S01]  /*6d10*/  FMUL R10, R24.reuse, R14 ;  /* 0x0000000e180a7220 */ /* 0x040fe20000400000 */
[C---:B------:R-:W-:Y:S01]  /*6d20*/  FFMA R7, R27.reuse, R32, R11 ;  /* 0x000000201b077223 */ /* 0x040fe2000000000b */
[----:B------:R-:W-:Y:S01]  /*6d30*/  FMUL R15, R24, R15 ;  /* 0x0000000f180f7220 */ /* 0x000fe20000400000 */
[C---:B------:R-:W-:Y:S01]  /*6d40*/  FFMA R8, R27.reuse, R33, R8 ;  /* 0x000000211b087223 */ /* 0x040fe20000000008 */
[----:B------:R-:W-:Y:S01]  /*6d50*/  LOP3.LUT R33, R36, 0xffffe000, RZ, 0xc0, !PT ;  /* 0xffffe00024217812 */ /* 0x000fe200078ec0ff */
[C---:B------:R-:W-:Y:S01]  /*6d60*/  FFMA R9, R27.reuse, R20, R9 ;  /* 0x000000141b097223 */ /* 0x040fe20000000009 */
[----:B------:R-:W-:Y:S01]  /*6d70*/  FFMA R10, R27, R21, R10 ;  /* 0x000000151b0a7223 */ /* 0x000fe2000000000a */
[C---:B------:R-:W-:Y:S01]  /*6d80*/  FMUL R12, R24.reuse, R16 ;  /* 0x00000010180c7220 */ /* 0x040fe20000400000 */
[----:B------:R-:W-:Y:S01]  /*6d90*/  LOP3.LUT R20, R37, 0xffffe000, RZ, 0xc0, !PT ;  /* 0xffffe00025147812 */ /* 0x000fe200078ec0ff */
[----:B------:R-:W-:Y:S01]  /*6da0*/  FFMA R11, R27, R26, R15 ;  /* 0x0000001a1b0b7223 */ /* 0x000fe2000000000f */
[----:B------:R-:W-:Y:S01]  /*6db0*/  FMUL R13, R24, R17 ;  /* 0x00000011180d7220 */ /* 0x000fe20000400000 */
[----:B------:R-:W-:Y:S01]  /*6dc0*/  LOP3.LUT R21, R38, 0xffffe000, RZ, 0xc0, !PT ;  /* 0xffffe00026157812 */ /* 0x000fe200078ec0ff */
[C---:B------:R-:W-:Y:S01]  /*6dd0*/  FMUL R14, R24.reuse, R18 ;  /* 0x00000012180e7220 */ /* 0x040fe20000400000 */
[----:B------:R-:W-:Y:S01]  /*6de0*/  LOP3.LUT R26, R39, 0xffffe000, RZ, 0xc0, !PT ;  /* 0xffffe000271a7812 */ /* 0x000fe200078ec0ff */
[----:B------:R-:W-:Y:S01]  /*6df0*/  FMUL R19, R24, R19 ;  /* 0x0000001318137220 */ /* 0x000fe20000400000 */
[----:B------:R-:W-:Y:S01]  /*6e00*/  F2FP.TF32.F32.PACK_B R7, R7 ;  /* 0x00000007ff07723e */ /* 0x000fe200024050ff */
[C---:B------:R-:W-:Y:S01]  /*6e10*/  FFMA R12, R27.reuse, R33, R12 ;  /* 0x000000211b0c7223 */ /* 0x040fe2000000000c */
[C---:B------:R-:W-:Y:S01]  /*6e20*/  FFMA R13, R27.reuse, R20, R13 ;  /* 0x000000141b0d7223 */ /* 0x040fe2000000000d */
[C---:B------:R-:W-:Y:S01]  /*6e30*/  FFMA R14, R27.reuse, R21, R14 ;  /* 0x000000151b0e7223 */ /* 0x040fe2000000000e */
[----:B------:R-:W-:Y:S01]  /*6e40*/  FFMA R15, R27, R26, R19 ;  /* 0x0000001a1b0f7223 */ /* 0x000fe20000000013 */
[----:B------:R1:W-:Y:S01]  /*6e50*/  STSM.16.M88.4 [R85], R4 ;  /* 0x0000000455007844 */ /* 0x0003e20000000200 */
[----:B------:R-:W-:Y:S02]  /*6e60*/  F2FP.TF32.F32.PACK_B R8, R8 ;  /* 0x00000008ff08723e */ /* 0x000fe400024050ff */
[----:B------:R-:W-:Y:S02]  /*6e70*/  F2FP.TF32.F32.PACK_B R9, R9 ;  /* 0x00000009ff09723e */ /* 0x000fe400024050ff */
[----:B------:R-:W-:Y:S02]  /*6e80*/  F2FP.TF32.F32.PACK_B R10, R10 ;  /* 0x0000000aff0a723e */ /* 0x000fe400024050ff */
[----:B------:R-:W-:Y:S02]  /*6e90*/  F2FP.TF32.F32.PACK_B R11, R11 ;  /* 0x0000000bff0b723e */ /* 0x000fe400024050ff */
[----:B------:R-:W-:Y:S02]  /*6ea0*/  F2FP.TF32.F32.PACK_B R12, R12 ;  /* 0x0000000cff0c723e */ /* 0x000fe400024050ff */
[----:B------:R-:W-:Y:S01]  /*6eb0*/  F2FP.TF32.F32.PACK_B R13, R13 ;  /* 0x0000000dff0d723e */ /* 0x000fe200024050ff */
[----:B------:R1:W-:Y:S01]  /*6ec0*/  STSM.16.M88.4 [R82], R8 ;  /* 0x0000000852007844 */ /* 0x0003e20000000200 */
[----:B------:R-:W-:Y:S02]  /*6ed0*/  F2FP.TF32.F32.PACK_B R14, R14 ;  /* 0x0000000eff0e723e */ /* 0x000fe400024050ff */
[----:B------:R-:W-:Y:S05]  /*6ee0*/  F2FP.TF32.F32.PACK_B R15, R15 ;  /* 0x0000000fff0f723e */ /* 0x000fea00024050ff */
[----:B------:R1:W-:Y:S01]  /*6ef0*/  STSM.16.M88.4 [R84], R12 ;  /* 0x0000000c54007844 */ /* 0x0003e20000000200 */
[----:B------:R-:W-:Y:S01]  /*6f00*/  @!PT LDS RZ, [RZ] ;  /* 0x00000000fffff984 */ /* 0x000fe20000000800 */
[----:B------:R-:W-:Y:S01]  /*6f10*/  @!PT LDS RZ, [RZ] ;  /* 0x00000000fffff984 */ /* 0x000fe20000000800 */
[----:B------:R-:W-:Y:S01]  /*6f20*/  @!PT LDS RZ, [RZ] ;  /* 0x00000000fffff984 */ /* 0x000fe20000000800 */
[----:B------:R-:W-:Y:S01]  /*6f30*/  @!PT LDS RZ, [RZ] ;  /* 0x00000000fffff984 */ /* 0x000fe20000000800 */
[----:B------:R2:W-:Y:S07]  /*6f40*/  MEMBAR.ALL.CTA ;  /* 0x0000000000007992 */ /* 0x0005ee0000008000 */
[----:B--2---:R-:W2:Y:S02]  /*6f50*/  FENCE.VIEW.ASYNC.S ;  /* 0x00000000000073c6 */ /* 0x004ea40000000000 */
[----:B--2---:R-:W-:Y:S06]  /*6f60*/  BAR.SYNC.DEFER_BLOCKING 0x1, 0x80 ;  /* 0x0042000000007b1d */ /* 0x004fec0000010000 */
[----:B------:R-:W-:Y:S05]  /*6f70*/  @P0 BRA `(.L_x_103) ;  /* 0x0000000000280947 */ /* 0x000fea0003800000 */
[----:B------:R-:W2:Y:S01]  /*6f80*/  LDCU.64 UR6, c[0x0][0x348] ;  /* 0x00006900ff0677ac */ /* 0x000ea20008000a00 */
[----:B------:R-:W-:Y:S02]  /*6f90*/  R2UR UR42, R74 ;  /* 0x000000004a2a72ca */ /* 0x000fe400000e0000 */
[----:B------:R-:W-:Y:S01]  /*6fa0*/  R2UR UR43, R72 ;  /* 0x00000000482b72ca */ /* 0x000fe200000e0000 */
[----:B------:R-:W-:Y:S01]  /*6fb0*/  ULEA UR5, UR49, UR48, 0xd ;  /* 0x0000003031057291 */ /* 0x000fe2000f8e68ff */
[----:B------:R-:W-:Y:S03]  /*6fc0*/  R2UR UR44, R73 ;  /* 0x00000000492c72ca */ /* 0x000fe600000e0000 */
[----:B------:R-:W-:Y:S02]  /*6fd0*/  UIADD3 UR40, UPT, UPT, UR5, 0x400, URZ ;  /* 0x0000040005287890 */ /* 0x000fe4000fffe0ff */
[----:B--2---:R-:W-:Y:S04]  /*6fe0*/  UIADD3 UR4, UP0, UPT, UR6, 0x680, URZ ;  /* 0x0000068006047890 */ /* 0x004fe8000ff1e0ff */
[----:B------:R-:W-:Y:S09]  /*6ff0*/  UIADD3.X UR5, UPT, UPT, URZ, UR7, URZ, UP0, !UPT ;  /* 0x00000007ff057290 */ /* 0x000ff200087fe4ff */
[----:B------:R2:W-:Y:S02]  /*7000*/  UTMASTG.4D.IM2COL [UR40], [UR4] ;  /* 0x00000028040073b5 */ /* 0x0005e40008058000 */
[----:B--2---:R0:W-:Y:S02]  /*7010*/  UTMACMDFLUSH ;  /* 0x00000000000079b7 */ /* 0x0041e40000000000 */
.L_x_103:
[----:B------:R-:W-:Y:S05]  /*7020*/  BSYNC.RECONVERGENT B0 ;  /* 0x0000000000007941 */ /* 0x000fea0003800200 */
.L_x_102:
[----:B------:R-:W-:Y:S01]  /*7030*/  UIADD3 UR42, UPT, UPT, UR49, 0x1, URZ ;  /* 0x00000001312a7890 */ /* 0x000fe2000fffe0ff */
[----:B------:R-:W-:Y:S03]  /*7040*/  BSSY.RECONVERGENT B0, `(.L_x_104) ;  /* 0x0000005000007945 */ /* 0x000fe60003800200 */
[----:B------:R-:W-:Y:S04]  /*7050*/  UISETP.NE.AND UP0, UPT, UR42, 0x3, UPT ;  /* 0x000000032a00788c */ /* 0x000fe8000bf05270 */
[----:B------:R-:W-:Y:S01]  /*7060*/  USEL UR40, UR42, URZ, UP0 ;  /* 0x000000ff2a287287 */ /* 0x000fe20008000000 */
[----:B------:R-:W-:Y:S11]  /*7070*/  @P0 BRA `(.L_x_105) ;  /* 0x0000000000040947 */ /* 0x000ff60003800000 */
[----:B------:R-:W-:Y:S04]  /*7080*/  DEPBAR.LE SB0, 0x1 ;  /* 0x000080400000791a */ /* 0x000fe80000000000 */
.L_x_105:
[----:B------:R-:W-:Y:S05]  /*7090*/  BSYNC.RECONVERGENT B0 ;  /* 0x0000000000007941 */ /* 0x000fea0003800200 */
.L_x_104:
[----:B------:R-:W-:Y:S01]  /*70a0*/  BAR.SYNC.DEFER_BLOCKING 0x1, 0x80 ;  /* 0x0042000000007b1d */ /* 0x000fe20000010000 */
[----:B------:R-:W-:Y:S01]  /*70b0*/  ISETP.NE.AND P1, PT, R76, RZ, PT ;  /* 0x000000ff4c00720c */ /* 0x000fe20003f25270 */
[----:B------:R-:W-:Y:S01]  /*70c0*/  UISETP.NE.AND UP0, UPT, UR53, URZ, UPT ;  /* 0x000000ff3500728c */ /* 0x000fe2000bf05270 */
[----:B------:R-:W-:Y:S11]  /*70d0*/  LEA R3, R35, UR48, 0x3 ;  /* 0x0000003023037c11 */ /* 0x000ff6000f8e18ff */
[----:B-1----:R-:W-:Y:S01]  /*70e0*/  @P1 SHF.L.U32 R4, R34, 0x1f, RZ ;  /* 0x0000001f22041819 */ /* 0x002fe200000006ff */
[----:B------:R-:W-:Y:S06]  /*70f0*/  BRA.U !UP0, `(.L_x_106) ;  /* 0x0000000108247547 */ /* 0x000fec000b800000 */
[----:B------:R-:W1:Y:S01]  /*7100*/  S2R R0, SR_CgaCtaId ;  /* 0x0000000000007919 */ /* 0x000e620000008800 */
[----:B------:R-:W-:Y:S01]  /*7110*/  IMAD.U32 R2, RZ, RZ, UR50 ;  /* 0x00000032ff027e24 */ /* 0x000fe2000f8e00ff */
[----:B------:R-:W-:Y:S04]  /*7120*/  UIADD3 UR4, UPT, UPT, UR50, 0x1, URZ ;  /* 0x0000000132047890 */ /* 0x000fe8000fffe0ff */
[----:B------:R-:W-:Y:S01]  /*7130*/  @P1 LEA R2, R2, UR48, 0x3 ;  /* 0x0000003002021c11 */ /* 0x000fe2000f8e18ff */
[----:B------:R-:W-:Y:S04]  /*7140*/  UISETP.NE.AND UP0, UPT, UR4, 0x3, UPT ;  /* 0x000000030400788c */ /* 0x000fe8000bf05270 */
[----:B------:R-:W-:Y:S01]  /*7150*/  @P1 VIADD R5, R2, 0xd8 ;  /* 0x000000d802051836 */ /* 0x000fe20000000000 */
[----:B------:R-:W-:Y:S04]  /*7160*/  USEL UR50, UR4, URZ, UP0 ;  /* 0x000000ff04327287 */ /* 0x000fe80008000000 */
[----:B-1----:R-:W-:Y:S04]  /*7170*/  @P1 PRMT R0, R0, 0x654, R5 ;  /* 0x0000065400001816 */ /* 0x002fe80000000005 */
[----:B------:R1:W-:Y:S04]  /*7180*/  @P1 SYNCS.ARRIVE.TRANS64.RED.A1T0 RZ, [R0+URZ], RZ ;  /* 0x000000ff00ff19a7 */ /* 0x0003e800081004ff */
.L_x_106:
[----:B------:R-:W2:Y:S01]  /*7190*/  @P1 SYNCS.PHASECHK.TRANS64.TRYWAIT P0, [R3+URZ+0xc0], R4 ;  /* 0x0000c004030015a7 */ /* 0x000ea200080011ff */
[----:B------:R-:W-:Y:S01]  /*71a0*/  BSSY B1, `(.L_x_107) ;  /* 0x0000017000017945 */ /* 0x000fe20003800000 */
[----:B--2---:R-:W-:Y:S03]  /*71b0*/  @P1 SEL R80, RZ, 0x1, !P0 ;  /* 0x00000001ff501807 */ /* 0x004fe60004000000 */
[----:B------:R-:W-:Y:S05]  /*71c0*/  @!P1 BRA `(.L_x_108) ;  /* 0x0000000000509947 */ /* 0x000fea0003800000 */
[----:B------:R-:W-:Y:S01]  /*71d0*/  ISETP.NE.AND P1, PT, R81, RZ, PT ;  /* 0x000000ff5100720c */ /* 0x000fe20003f25270 */
[----:B------:R-:W-:Y:S01]  /*71e0*/  BSSY B0, `(.L_x_109) ;  /* 0x000000a000007945 */ /* 0x000fe20003800000 */
[----:B------:R-:W-:Y:S11]  /*71f0*/  ISETP.NE.AND P0, PT, R80, RZ, PT ;  /* 0x000000ff5000720c */ /* 0x000ff60003f05270 */
[----:B------:R-:W-:Y:S05]  /*7200*/  @P1 IMAD R4, R35, 0x800, R58 ;  /* 0x0000080023041824 */ /* 0x000fea00078e023a */
[----:B------:R-:W-:Y:S05]  /*7210*/  @P1 LEA R4, R4, UR48, 0x2 ;  /* 0x0000003004041c11 */ /* 0x000fea000f8e10ff */
[--C-:B-1----:R-:W-:Y:S02]  /*7220*/  @P1 IMAD.IADD R0, R78, 0x1, R4.reuse ;  /* 0x000000014e001824 */ /* 0x102fe400078e0204 */
[----:B------:R-:W-:Y:S01]  /*7230*/  @P1 IMAD.IADD R2, R77, 0x1, R4 ;  /* 0x000000014d021824 */ /* 0x000fe200078e0204 */
[----:B------:R-:W-:Y:S06]  /*7240*/  @P0 BRA `(.L_x_110) ;  /* 0x00000000000c0947 */ /* 0x000fec0003800000 */
[----:B------:R-:W-:Y:S04]  /*7250*/  SHF.L.U32 R34, R34, 0x1f, RZ ;  /* 0x0000001f22227819 */ /* 0x000fe800000006ff */
[----:B------:R-:W1:Y:S02]  /*7260*/  SYNCS.PHASECHK.TRANS64.TRYWAIT P0, [R3+URZ+0xc0], R34 ;  /* 0x0000c022030075a7 */ /* 0x000e6400080011ff */
[----:B-1----:R-:W-:Y:S05]  /*7270*/  @!P0 BRA `(.L_x_111) ;  /* 0x0000001400ec8947 */ /* 0x002fea0003800000 */
.L_x_110:
[----:B------:R-:W-:Y:S05]  /*7280*/  BSYNC B0 ;  /* 0x0000000000007941 */ /* 0x000fea0003800000 */
.L_x_109:
[----:B------:R-:W-:Y:S11]  /*7290*/  ISETP.NE.AND P0, PT, R81, RZ, PT ;  /* 0x000000ff5100720c */ /* 0x000ff60003f05270 */
[----:B------:R-:W-:Y:S02]  /*72a0*/  @!UPT UIADD3 URZ, UPT, UPT, URZ, URZ, URZ ;  /* 0x000000fffffff290 */ /* 0x000fe4000fffe0ff */
[----:B-1----:R-:W-:Y:S01]  /*72b0*/  @P0 IADD3 R3, PT, PT, R77, R0, RZ ;  /* 0x000000004d030210 */ /* 0x002fe20007ffe0ff */
[----:B------:R-:W-:Y:S05]  /*72c0*/  @P0 WARPSYNC.ALL ;  /* 0x0000000000000948 */ /* 0x000fea0003800000 */
[----:B------:R2:W3:Y:S04]  /*72d0*/  @P0 LDSM.16.M88.4 R48, [R4+0x400] ;  /* 0x000400000430083b */ /* 0x0004e80000000200 */
[----:B------:R2:W4:Y:S04]  /*72e0*/  @P0 LDSM.16.M88.4 R44, [R2+0x400] ;  /* 0x00040000022c083b */ /* 0x0005280000000200 */
[----:B------:R2:W1:Y:S04]  /*72f0*/  @P0 LDSM.16.M88.4 R40, [R0+0x400] ;  /* 0x000400000028083b */ /* 0x0004680000000200 */
[----:B------:R2:W1:Y:S02]  /*7300*/  @P0 LDSM.16.M88.4 R36, [R3+0x400] ;  /* 0x000400000324083b */ /* 0x0004640000000200 */
.L_x_108:
[----:B------:R-:W-:Y:S05]  /*7310*/  BSYNC B1 ;  /* 0x0000000000017941 */ /* 0x000fea0003800000 */
.L_x_107:
[----:B-12---:R-:W-:Y:S05]  /*7320*/  VIADD R0, R25, 0x20 ;  /* 0x0000002019007836 */ /* 0x006fea0000000000 */
[----:B------:R-:W-:Y:S04]  /*7330*/  SHF.R.U32.HI R0, RZ, 0x15, R0 ;  /* 0x00000015ff007819 */ /* 0x000fe80000011600 */
[----:B------:R-:W-:Y:S11]  /*7340*/  LOP3.LUT P0, RZ, R0, 0x3, R61, 0x48, !PT ;  /* 0x0000000300ff7812 */ /* 0x000ff6000780483d */
[----:B------:R-:W-:Y:S02]  /*7350*/  @!UPT UIADD3 URZ, UPT, UPT, URZ, URZ, URZ ;  /* 0x000000fffffff290 */ /* 0x000fe4000fffe0ff */
[----:B------:R-:W-:Y:S05]  /*7360*/  @!P0 BRA `(.L_x_112) ;  /* 0x0000000000408947 */ /* 0x000fea0003800000 */
[----:B------:R-:W1:Y:S01]  /*7370*/  LDCU.64 UR8, c[0x4][0x70] ;  /* 0x01000e00ff0877ac */ /* 0x000e620008000a00 */
[----:B------:R-:W-:Y:S01]  /*7380*/  MOV R3, 0x0 ;  /* 0x0000000000037802 */ /* 0x000fe20000000f00 */
[----:B------:R-:W-:Y:S02]  /*7390*/  HFMA2 R12, -RZ, RZ, 0, 5.9604644775390625e-08 ;  /* 0x00000001ff0c7431 */ /* 0x000fe400000001ff */
[----:B------:R-:W-:Y:S02]  /*73a0*/  IMAD.MOV.U32 R8, RZ, RZ, 0x192 ;  /* 0x00000192ff087424 */ /* 0x000fe400078e00ff */
[----:B------:R-:W-:Y:S01]  /*73b0*/  IMAD.MOV.U32 R13, RZ, RZ, RZ ;  /* 0x000000ffff0d7224 */ /* 0x000fe200078e00ff */
[----:B------:R-:W2:Y:S01]  /*73c0*/  LDCU.64 UR6, c[0x4][0x78] ;  /* 0x01000f00ff0677ac */ /* 0x000ea20008000a00 */
[----:B------:R-:W3:Y:S01]  /*73d0*/  LDC.64 R2, c[0x4][R3] ;  /* 0x0100000003027b82 */ /* 0x000ee20000000a00 */
[----:B------:R-:W5:Y:S01]  /*73e0*/  LDCU.64 UR4, c[0x4][0x10] ;  /* 0x01000200ff0477ac */ /* 0x000f620008000a00 */
[----:B-1----:R-:W-:Y:S01]  /*73f0*/  MOV R5, UR9 ;  /* 0x0000000900057c02 */ /* 0x002fe20008000f00 */
[----:B------:R-:W-:Y:S01]  /*7400*/  IMAD.U32 R4, RZ, RZ, UR8 ;  /* 0x00000008ff047e24 */ /* 0x000fe2000f8e00ff */
[----:B--2---:R-:W-:Y:S01]  /*7410*/  MOV R7, UR7 ;  /* 0x0000000700077c02 */ /* 0x004fe20008000f00 */
[----:B------:R-:W-:Y:S01]  /*7420*/  IMAD.U32 R6, RZ, RZ, UR6 ;  /* 0x00000006ff067e24 */ /* 0x000fe2000f8e00ff */
[----:B-----5:R-:W-:Y:S01]  /*7430*/  MOV R11, UR5 ;  /* 0x00000005000b7c02 */ /* 0x020fe20008000f00 */
[----:B------:R-:W-:Y:S02]  /*7440*/  IMAD.U32 R10, RZ, RZ, UR4 ;  /* 0x00000004ff0a7e24 */ /* 0x000fe4000f8e00ff */
[----:B------:R-:W-:Y:S07]  /*7450*/  LEPC R20, `(.L_x_112) ;  /* 0x000000001014794e */ /* 0x000fee0000000000 */
[----:B---34-:R-:W-:Y:S05]  /*7460*/  CALL.ABS.NOINC R2 ;  /* 0x0000000002007343 */ /* 0x018fea0003c00000 */
.L_x_112:
[----:B------:R-:W-:Y:S01]  /*7470*/  ISETP.NE.AND P0, PT, R59, RZ, PT ;  /* 0x000000ff3b00720c */ /* 0x000fe20003f05270 */
[----:B------:R-:W-:Y:S05]  /*7480*/  WARPSYNC.ALL ;  /* 0x0000000000007948 */ /* 0x000fea0003800000 */
[----:B------:R-:W-:Y:S01]  /*7490*/  R2UR UR4, R25 ;  /* 0x00000000190472ca */ /* 0x000fe200000e0000 */
[----:B------:R-:W1:Y:S01]  /*74a0*/  S2UR UR5, SR_CgaCtaId ;  /* 0x00000000000579c3 */ /* 0x000e620000008800 */
[----:B---3--:R-:W-:Y:S01]  /*74b0*/  LOP3.LUT R0, R48, 0xffffe000, RZ, 0xc0, !PT ;  /* 0xffffe00030007812 */ /* 0x008fe200078ec0ff */
[----:B------:R-:W-:Y:S01]  /*74c0*/  BSSY.RECONVERGENT B0, `(.L_x_113) ;  /* 0x0000063000007945 */ /* 0x000fe20003800200 */
[----:B------:R-:W-:Y:S02]  /*74d0*/  LOP3.LUT R2, R49, 0xffffe000, RZ, 0xc0, !PT ;  /* 0xffffe00031027812 */ /* 0x000fe400078ec0ff */
[----:B------:R-:W-:Y:S02]  /*74e0*/  LOP3.LUT R3, R50, 0xffffe000, RZ, 0xc0, !PT ;  /* 0xffffe00032037812 */ /* 0x000fe400078ec0ff */
[----:B------:R-:W-:Y:S02]  /*74f0*/  LOP3.LUT R20, R51, 0xffffe000, RZ, 0xc0, !PT ;  /* 0xffffe00033147812 */ /* 0x000fe400078ec0ff */
[----:B----4-:R-:W-:Y:S02]  /*7500*/  LOP3.LUT R21, R44, 0xffffe000, RZ, 0xc0, !PT ;  /* 0xffffe0002c157812 */ /* 0x010fe400078ec0ff */
[----:B------:R-:W-:Y:S01]  /*7510*/  LOP3.LUT R26, R45, 0xffffe000, RZ, 0xc0, !PT ;  /* 0xffffe0002d1a7812 */ /* 0x000fe200078ec0ff */
[----:B------:R-:W2:Y:S01]  /*7520*/  LDTM.16dp128bit.x8 R4, tmem[UR4+0x20] ;  /* 0x00002004000479ee */ /* 0x000ea20008180000 */
[----:B------:R-:W-:Y:S01]  /*7530*/  R2UR UR4, R79 ;  /* 0x000000004f0472ca */ /* 0x000fe200000e0000 */
[----:B------:R-:W-:Y:S01]  /*7540*/  IMAD.U32 R79, RZ, RZ, UR40 ;  /* 0x00000028ff4f7e24 */ /* 0x000fe2000f8e00ff */
[----:B------:R-:W-:Y:S01]  /*7550*/  LOP3.LUT R29, R46, 0xffffe000, RZ, 0xc0, !PT ;  /* 0xffffe0002e1d7812 */ /* 0x000fe200078ec0ff */
[----:B------:R-:W-:Y:S01]  /*7560*/  NOP ;  /* 0x0000000000007918 */ /* 0x000fe20000000000 */
[----:B------:R-:W-:Y:S01]  /*7570*/  LOP3.LUT R28, R47, 0xffffe000, RZ, 0xc0, !PT ;  /* 0xffffe0002f1c7812 */ /* 0x000fe200078ec0ff */
[----:B------:R-:W-:Y:S01]  /*7580*/  IMAD R79, R79, 0x800, R58 ;  /* 0x000008004f4f7824 */ /* 0x000fe200078e023a */
[----:B------:R-:W-:Y:S02]  /*7590*/  LOP3.LUT R31, R40, 0xffffe000, RZ, 0xc0, !PT ;  /* 0xffffe000281f7812 */ /* 0x000fe400078ec0ff */
[----:B------:R-:W-:Y:S02]  /*75a0*/  LOP3.LUT R30, R41, 0xffffe000, RZ, 0xc0, !PT ;  /* 0xffffe000291e7812 */ /* 0x000fe400078ec0ff */
[----:B------:R-:W-:Y:S02]  /*75b0*/  LOP3.LUT R33, R42, 0xffffe000, RZ, 0xc0, !PT ;  /* 0xffffe0002a217812 */ /* 0x000fe400078ec0ff */
[----:B------:R-:W-:Y:S01]  /*75c0*/  LOP3.LUT R32, R43, 0xffffe000, RZ, 0xc0, !PT ;  /* 0xffffe0002b207812 */ /* 0x000fe200078ec0ff */
[----:B------:R-:W-:Y:S01]  /*75d0*/  UIADD3 UR4, UPT, UPT, UR4, 0x120, URZ ;  /* 0x0000012004047890 */ /* 0x000fe2000fffe0ff */
[----:B------:R-:W-:Y:S02]  /*75e0*/  LOP3.LUT R35, R36, 0xffffe000, RZ, 0xc0, !PT ;  /* 0xffffe00024237812 */ /* 0x000fe400078ec0ff */
[----:B------:R-:W-:Y:S02]  /*75f0*/  LOP3.LUT R34, R37, 0xffffe000, RZ, 0xc0, !PT ;  /* 0xffffe00025227812 */ /* 0x000fe400078ec0ff */
[----:B------:R-:W-:Y:S02]  /*7600*/  LEA R79, R79, UR48, 0x2 ;  /* 0x000000304f4f7c11 */ /* 0x000fe4000f8e10ff */
[----:B------:R-:W-:Y:S02]  /*7610*/  LOP3.LUT R37, R38, 0xffffe000, RZ, 0xc0, !PT ;  /* 0xffffe00026257812 */ /* 0x000fe400078ec0ff */
[----:B------:R-:W-:Y:S01]  /*7620*/  LOP3.LUT R36, R39, 0xffffe000, RZ, 0xc0, !PT ;  /* 0xffffe00027247812 */ /* 0x000fe200078ec0ff */
[C---:B--2---:R-:W-:Y:S01]  /*7630*/  FMUL R4, R24.reuse, R4 ;  /* 0x0000000418047220 */ /* 0x044fe20000400000 */
[--C-:B------:R-:W-:Y:S01]  /*7640*/  IADD3 R80, PT, PT, R77, 0x400, R79.reuse ;  /* 0x000004004d507810 */ /* 0x100fe20007ffe04f */
[----:B------:R-:W-:Y:S01]  /*7650*/  FMUL R5, R24, R5 ;  /* 0x0000000518057220 */ /* 0x000fe20000400000 */
[----:B------:R-:W-:Y:S01]  /*7660*/  IADD3 R78, PT, PT, R78, 0x400, R79 ;  /* 0x000004004e4e7810 */ /* 0x000fe20007ffe04f */
[C---:B------:R-:W-:Y:S01]  /*7670*/  FMUL R6, R24.reuse, R6 ;  /* 0x0000000618067220 */ /* 0x040fe20000400000 */
[C---:B------:R-:W-:Y:S01]  /*7680*/  FMUL R7, R24.reuse, R7 ;  /* 0x0000000718077220 */ /* 0x040fe20000400000 */
[C---:B------:R-:W-:Y:S01]  /*7690*/  FFMA R4, R27.reuse, R0, R4 ;  /* 0x000000001b047223 */ /* 0x040fe20000000004 */
[C---:B------:R-:W-:Y:S01]  /*76a0*/  FMUL R8, R24.reuse, R8 ;  /* 0x0000000818087220 */ /* 0x040fe20000400000 */
[C---:B------:R-:W-:Y:S01]  /*76b0*/  FFMA R5, R27.reuse, R2, R5 ;  /* 0x000000021b057223 */ /* 0x040fe20000000005 */
[C---:B------:R-:W-:Y:S01]  /*76c0*/  FMUL R9, R24.reuse, R9 ;  /* 0x0000000918097220 */ /* 0x040fe20000400000 */
[C---:B------:R-:W-:Y:S01]  /*76d0*/  FFMA R6, R27.reuse, R3, R6 ;  /* 0x000000031b067223 */ /* 0x040fe20000000006 */
[----:B------:R-:W-:Y:S01]  /*76e0*/  F2FP.TF32.F32.PACK_B R4, R4 ;  /* 0x00000004ff04723e */ /* 0x000fe200024050ff */
[C---:B------:R-:W-:Y:S01]  /*76f0*/  FMUL R10, R24.reuse, R10 ;  /* 0x0000000a180a7220 */ /* 0x040fe20000400000 */
[----:B------:R-:W-:Y:S01]  /*7700*/  F2FP.TF32.F32.PACK_B R5, R5 ;  /* 0x00000005ff05723e */ /* 0x000fe200024050ff */
[C---:B------:R-:W-:Y:S01]  /*7710*/  FFMA R7, R27.reuse, R20, R7 ;  /* 0x000000141b077223 */ /* 0x040fe20000000007 */
[C---:B------:R-:W-:Y:S01]  /*7720*/  FMUL R11, R24.reuse, R11 ;  /* 0x0000000b180b7220 */ /* 0x040fe20000400000 */
[----:B-1----:R-:W-:Y:S01]  /*7730*/  UPRMT UR4, UR5, 0x654, UR4 ;  /* 0x0000065405047896 */ /* 0x002fe20008000004 */
[C---:B------:R-:W-:Y:S01]  /*7740*/  FFMA R8, R27.reuse, R21, R8 ;  /* 0x000000151b087223 */ /* 0x040fe20000000008 */
[C---:B------:R-:W-:Y:S01]  /*7750*/  FMUL R12, R24.reuse, R12 ;  /* 0x0000000c180c7220 */ /* 0x040fe20000400000 */
[C---:B------:R-:W-:Y:S01]  /*7760*/  FFMA R9, R27.reuse, R26, R9 ;  /* 0x0000001a1b097223 */ /* 0x040fe20000000009 */
[C---:B------:R-:W-:Y:S01]  /*7770*/  FMUL R13, R24.reuse, R13 ;  /* 0x0000000d180d7220 */ /* 0x040fe20000400000 */
[C---:B------:R-:W-:Y:S01]  /*7780*/  FFMA R10, R27.reuse, R29, R10 ;  /* 0x0000001d1b0a7223 */ /* 0x040fe2000000000a */
[C---:B------:R-:W-:Y:S01]  /*7790*/  FMUL R14, R24.reuse, R14 ;  /* 0x0000000e180e7220 */ /* 0x040fe20000400000 */
[C---:B------:R-:W-:Y:S01]  /*77a0*/  FFMA R11, R27.reuse, R28, R11 ;  /* 0x0000001c1b0b7223 */ /* 0x040fe2000000000b */
[C---:B------:R-:W-:Y:S01]  /*77b0*/  FMUL R15, R24.reuse, R15 ;  /* 0x0000000f180f7220 */ /* 0x040fe20000400000 */
[----:B------:R-:W-:Y:S01]  /*77c0*/  F2FP.TF32.F32.PACK_B R6, R6 ;  /* 0x00000006ff06723e */ /* 0x000fe200024050ff */
[C---:B------:R-:W-:Y:S01]  /*77d0*/  FFMA R12, R27.reuse, R31, R12 ;  /* 0x0000001f1b0c7223 */ /* 0x040fe2000000000c */
[----:B------:R-:W-:Y:S01]  /*77e0*/  F2FP.TF32.F32.PACK_B R7, R7 ;  /* 0x00000007ff07723e */ /* 0x000fe200024050ff */
[C---:B------:R-:W-:Y:S01]  /*77f0*/  FMUL R16, R24.reuse, R16 ;  /* 0x0000001018107220 */ /* 0x040fe20000400000 */
[C---:B------:R-:W-:Y:S01]  /*7800*/  FFMA R13, R27.reuse, R30, R13 ;  /* 0x0000001e1b0d7223 */ /* 0x040fe2000000000d */
[C---:B------:R-:W-:Y:S01]  /*7810*/  FMUL R17, R24.reuse, R17 ;  /* 0x0000001118117220 */ /* 0x040fe20000400000 */
[C---:B------:R-:W-:Y:S01]  /*7820*/  FFMA R14, R27.reuse, R33, R14 ;  /* 0x000000211b0e7223 */ /* 0x040fe2000000000e */
[C---:B------:R-:W-:Y:S01]  /*7830*/  FMUL R18, R24.reuse, R18 ;  /* 0x0000001218127220 */ /* 0x040fe20000400000 */
[C---:B------:R-:W-:Y:S01]  /*7840*/  FFMA R15, R27.reuse, R32, R15 ;  /* 0x000000201b0f7223 */ /* 0x040fe2000000000f */
[----:B------:R-:W-:Y:S01]  /*7850*/  FMUL R19, R24, R19 ;  /* 0x0000001318137220 */ /* 0x000fe20000400000 */
[----:B------:R-:W-:Y:S01]  /*7860*/  F2FP.TF32.F32.PACK_B R8, R8 ;  /* 0x00000008ff08723e */ /* 0x000fe200024050ff */
[C---:B------:R-:W-:Y:S01]  /*7870*/  FFMA R16, R27.reuse, R35, R16 ;  /* 0x000000231b107223 */ /* 0x040fe20000000010 */
[----:B------:R-:W-:Y:S01]  /*7880*/  F2FP.TF32.F32.PACK_B R9, R9 ;  /* 0x00000009ff09723e */ /* 0x000fe200024050ff */
[----:B------:R-:W-:Y:S01]  /*7890*/  SYNCS.ARRIVE.TRANS64.RED.A1T0 RZ, [UR4], RZ ;  /* 0x000000ffffff79a7 */ /* 0x000fe20008100404 */
[----:B------:R1:W-:Y:S01]  /*78a0*/  STSM.16.M88.4 [R79+0x400], R4 ;  /* 0x000400044f007844 */ /* 0x0003e20000000200 */
[----:B------:R-:W-:Y:S01]  /*78b0*/  F2FP.TF32.F32.PACK_B R10, R10 ;  /* 0x0000000aff0a723e */ /* 0x000fe200024050ff */
[C---:B------:R-:W-:Y:S01]  /*78c0*/  FFMA R17, R27.reuse, R34, R17 ;  /* 0x000000221b117223 */ /* 0x040fe20000000011 */
[----:B------:R-:W-:Y:S01]  /*78d0*/  F2FP.TF32.F32.PACK_B R11, R11 ;  /* 0x0000000bff0b723e */ /* 0x000fe200024050ff */
[C---:B------:R-:W-:Y:S01]  /*78e0*/  FFMA R18, R27.reuse, R37, R18 ;  /* 0x000000251b127223 */ /* 0x040fe20000000012 */
[----:B------:R-:W-:Y:S01]  /*78f0*/  FFMA R19, R27, R36, R19 ;  /* 0x000000241b137223 */ /* 0x000fe20000000013 */
[----:B------:R-:W-:Y:S01]  /*7900*/  F2FP.TF32.F32.PACK_B R12, R12 ;  /* 0x0000000cff0c723e */ /* 0x000fe200024050ff */
[----:B------:R-:W-:Y:S01]  /*7910*/  IMAD.IADD R77, R77, 0x1, R78 ;  /* 0x000000014d4d7824 */ /* 0x000fe200078e024e */
[----:B------:R1:W-:Y:S01]  /*7920*/  STSM.16.M88.4 [R80], R8 ;  /* 0x0000000850007844 */ /* 0x0003e20000000200 */
        /* <DEDUP_REMOVED lines=21> */
[----:B------:R-:W-:Y:S01]  /*7a80*/  R2UR UR12, R73 ;  /* 0x00000000490c72ca */ /* 0x000fe200000e0000 */
[----:B------:R-:W-:Y:S02]  /*7a90*/  UIADD3 UR9, UPT, UPT, UR41, 0x20, URZ ;  /* 0x0000002029097890 */ /* 0x000fe4000fffe0ff */
[----:B------:R-:W-:Y:S02]  /*7aa0*/  UIADD3 UR8, UPT, UPT, UR5, 0x400, URZ ;  /* 0x0000040005087890 */ /* 0x000fe4000fffe0ff */
[----:B--2---:R-:W-:Y:S04]  /*7ab0*/  UIADD3 UR4, UP0, UPT, UR6, 0x680, URZ ;  /* 0x0000068006047890 */ /* 0x004fe8000ff1e0ff */
[----:B------:R-:W-:Y:S09]  /*7ac0*/  UIADD3.X UR5, UPT, UPT, URZ, UR7, URZ, UP0, !UPT ;  /* 0x00000007ff057290 */ /* 0x000ff200087fe4ff */
[----:B------:R2:W-:Y:S02]  /*7ad0*/  UTMASTG.4D.IM2COL [UR8], [UR4] ;  /* 0x00000008040073b5 */ /* 0x0005e40008058000 */
[----:B--2---:R0:W-:Y:S02]  /*7ae0*/  UTMACMDFLUSH ;  /* 0x00000000000079b7 */ /* 0x0041e40000000000 */
.L_x_114:
[----:B------:R-:W-:Y:S05]  /*7af0*/  BSYNC.RECONVERGENT B0 ;  /* 0x0000000000007941 */ /* 0x000fea0003800200 */
.L_x_113:
[----:B------:R-:W-:Y:S01]  /*7b00*/  UIADD3 UR4, UPT, UPT, UR40, 0x1, URZ ;  /* 0x0000000128047890 */ /* 0x000fe2000fffe0ff */
[----:B------:R-:W-:Y:S03]  /*7b10*/  BSSY.RECONVERGENT B0, `(.L_x_115) ;  /* 0x0000008000007945 */ /* 0x000fe60003800200 */
[----:B------:R-:W-:Y:S04]  /*7b20*/  UISETP.NE.AND UP0, UPT, UR4, 0x3, UPT ;  /* 0x000000030400788c */ /* 0x000fe8000bf05270 */
[----:B------:R-:W-:Y:S02]  /*7b30*/  UISETP.EQ.XOR UP1, UPT, UR42, 0x3, !UP0 ;  /* 0x000000032a00788c */ /* 0x000fe4000c722a70 */
[----:B------:R-:W-:Y:S02]  /*7b40*/  USEL UR49, UR4, URZ, UP0 ;  /* 0x000000ff04317287 */ /* 0x000fe40008000000 */
[----:B------:R-:W-:Y:S04]  /*7b50*/  USEL UR5, URZ, 0x1, !UP1 ;  /* 0x00000001ff057887 */ /* 0x000fe8000c800000 */
[----:B------:R-:W-:Y:S01]  /*7b60*/  ULOP3.LUT UR54, UR54, UR5, URZ, 0x3c, !UPT ;  /* 0x0000000536367292 */ /* 0x000fe2000f8e3cff */
[----:B------:R-:W-:Y:S11]  /*7b70*/  @P0 BRA `(.L_x_116) ;  /* 0x0000000000040947 */ /* 0x000ff60003800000 */
[----:B------:R-:W-:Y:S04]  /*7b80*/  DEPBAR.LE SB0, 0x1 ;  /* 0x000080400000791a */ /* 0x000fe80000000000 */
.L_x_116:
[----:B------:R-:W-:Y:S05]  /*7b90*/  BSYNC.RECONVERGENT B0 ;  /* 0x0000000000007941 */ /* 0x000fea0003800200 */
.L_x_115:
[----:B------:R-:W-:Y:S01]  /*7ba0*/  BAR.SYNC.DEFER_BLOCKING 0x1, 0x80 ;  /* 0x0042000000007b1d */ /* 0x000fe20000010000 */
[----:B------:R-:W-:Y:S01]  /*7bb0*/  UISETP.NE.AND UP0, UPT, UR53, -0x2, UPT ;  /* 0xfffffffe3500788c */ /* 0x000fe2000bf05270 */
[----:B------:R-:W-:Y:S08]  /*7bc0*/  IADD3 R0, PT, PT, R22, 0x1, RZ ;  /* 0x0000000116007810 */ /* 0x000ff00007ffe0ff */
[----:B------:R-:W-:Y:S05]  /*7bd0*/  BRA.U !UP0, `(.L_x_117) ;  /* 0x0000000108287547 */ /* 0x000fea000b800000 */
[----:B------:R-:W2:Y:S01]  /*7be0*/  S2R R2, SR_CgaCtaId ;  /* 0x0000000000027919 */ /* 0x000ea20000008800 */
[----:B------:R-:W-:Y:S01]  /*7bf0*/  ISETP.NE.AND P0, PT, R76, RZ, PT ;  /* 0x000000ff4c00720c */ /* 0x000fe20003f05270 */
[----:B------:R-:W-:Y:S01]  /*7c00*/  IMAD.U32 R3, RZ, RZ, UR50 ;  /* 0x00000032ff037e24 */ /* 0x000fe2000f8e00ff */
[----:B------:R-:W-:Y:S04]  /*7c10*/  UIADD3 UR4, UPT, UPT, UR50, 0x1, URZ ;  /* 0x0000000132047890 */ /* 0x000fe8000fffe0ff */
[----:B------:R-:W-:Y:S04]  /*7c20*/  UISETP.NE.AND UP0, UPT, UR4, 0x3, UPT ;  /* 0x000000030400788c */ /* 0x000fe8000bf05270 */
[----:B------:R-:W-:Y:S03]  /*7c30*/  USEL UR50, UR4, URZ, UP0 ;  /* 0x000000ff04327287 */ /* 0x000fe60008000000 */
[----:B------:R-:W-:Y:S05]  /*7c40*/  @P0 LEA R3, R3, UR48, 0x3 ;  /* 0x0000003003030c11 */ /* 0x000fea000f8e18ff */
[----:B------:R-:W-:Y:S05]  /*7c50*/  @P0 VIADD R3, R3, 0xd8 ;  /* 0x000000d803030836 */ /* 0x000fea0000000000 */
[----:B--2---:R-:W-:Y:S04]  /*7c60*/  @P0 PRMT R2, R2, 0x654, R3 ;  /* 0x0000065402020816 */ /* 0x004fe80000000003 */
[----:B------:R2:W-:Y:S03]  /*7c70*/  @P0 SYNCS.ARRIVE.TRANS64.RED.A1T0 RZ, [R2+URZ], RZ ;  /* 0x000000ff02ff09a7 */ /* 0x0005e600081004ff */
.L_x_117:
[----:B------:R-:W-:Y:S01]  /*7c80*/  R2UR UR5, R66 ;  /* 0x00000000420572ca */ /* 0x000fe200000e0000 */
[----:B------:R-:W-:Y:S01]  /*7c90*/  UISETP.NE.AND UP0, UPT, UR63, URZ, UPT ;  /* 0x000000ff3f00728c */ /* 0x000fe2000bf05270 */
[----:B------:R-:W-:Y:S01]  /*7ca0*/  R2UR UR4, R67 ;  /* 0x00000000430472ca */ /* 0x000fe200000e0000 */
[----:B------:R-:W-:Y:S01]  /*7cb0*/  UIADD3 UR53, UPT, UPT, UR53, 0x2, URZ ;  /* 0x0000000235357890 */ /* 0x000fe2000fffe0ff */
[----:B------:R-:W-:Y:S02]  /*7cc0*/  R2UR UR52, R71 ;  /* 0x00000000473472ca */ /* 0x000fe400000e0000 */
[----:B------:R-:W-:Y:S02]  /*7cd0*/  ISETP.NE.AND P0, PT, R0, 0x2, PT ;  /* 0x000000020000780c */ /* 0x000fe40003f05270 */
[----:B------:R-:W-:Y:S02]  /*7ce0*/  LOP3.LUT R56, R56, 0x1, RZ, 0x3c, !PT ;  /* 0x0000000138387812 */ /* 0x000fe400078e3cff */
[----:B--2---:R-:W-:Y:S02]  /*7cf0*/  SEL R2, RZ, 0x1, P0 ;  /* 0x00000001ff027807 */ /* 0x004fe40000000000 */
[----:B------:R-:W-:Y:S01]  /*7d00*/  SEL R22, R0, RZ, P0 ;  /* 0x000000ff00167207 */ /* 0x000fe20000000000 */
[----:B------:R-:W-:Y:S01]  /*7d10*/  UIADD3 UR26, UPT, UPT, UR36, UR5, URZ ;  /* 0x00000005241a7290 */ /* 0x000fe2000fffe0ff */
[----:B------:R-:W-:Y:S01]  /*7d20*/  LOP3.LUT R57, R57, R2, RZ, 0x3c, !PT ;  /* 0x0000000239397212 */ /* 0x000fe200078e3cff */
[----:B------:R-:W-:Y:S01]  /*7d30*/  UIADD3 UR51, UPT, UPT, UR37, UR4, URZ ;  /* 0x0000000425337290 */ /* 0x000fe2000fffe0ff */
[----:B------:R-:W-:Y:S11]  /*7d40*/  BRA.U UP0, `(.L_x_118) ;  /* 0xffffffd9007c7547 */ /* 0x000ff6000b83ffff */
[----:B------:R-:W-:-:S13]  /*7d50*/  R2UR UR4, R68 ;  /* 0x00000000440472ca */ /* 0x000fda00000e0000 */
[----:B------:R-:W-:-:S09]  /*7d60*/  UISETP.NE.AND UP0, UPT, UR4, URZ, UPT ;  /* 0x000000ff0400728c */ /* 0x000fd2000bf05270 */
[----:B------:R-:W-:Y:S05]  /*7d70*/  BRA.U !UP0, `(.L_x_119) ;  /* 0x0000000108487547 */ /* 0x000fea000b800000 */
[----:B------:R-:W2:Y:S02]  /*7d80*/  LDCU.64 UR4, c[0x0][0x890] ;  /* 0x00011200ff0477ac */ /* 0x000ea40008000a00 */
[----:B--2---:R-:W-:-:S04]  /*7d90*/  UISETP.NE.U32.AND UP0, UPT, UR4, URZ, UPT ;  /* 0x000000ff0400728c */ /* 0x004fc8000bf05070 */
[----:B------:R-:W-:-:S09]  /*7da0*/  UISETP.NE.AND.EX UP0, UPT, UR5, URZ, UPT, UP0 ;  /* 0x000000ff0500728c */ /* 0x000fd2000bf05300 */
[----:B------:R-:W-:Y:S05]  /*7db0*/  BRA.U UP0, `(.L_x_120) ;  /* 0x00000001000c7547 */ /* 0x000fea000b800000 */
[----:B------:R-:W-:-:S13]  /*7dc0*/  FSETP.NEU.AND P0, PT, R27, RZ, PT ;  /* 0x000000ff1b00720b */ /* 0x000fda0003f0d000 */
[----:B------:R-:W-:Y:S05]  /*7dd0*/  @!P0 EXIT ;  /* 0x000000000000894d */ /* 0x000fea0003800000 */
[----:B------:R-:W-:Y:S05]  /*7de0*/  BRA `(.L_x_119) ;  /* 0x00000000002c7947 */ /* 0x000fea0003800000 */
.L_x_120:
[----:B------:R-:W-:Y:S01]  /*7df0*/  ISETP.NE.AND P0, PT, R75, RZ, PT ;  /* 0x000000ff4b00720c */ /* 0x000fe20003f05270 */
[----:B------:R-:W-:-:S12]  /*7e00*/  BSSY.RECONVERGENT B0, `(.L_x_119) ;  /* 0x0000009000007945 */ /* 0x000fd80003800200 */
[----:B------:R-:W-:Y:S05]  /*7e10*/  @P0 BRA `(.L_x_121) ;  /* 0x0000000000140947 */ /* 0x000fea0003800000 */
[----:B------:R-:W2:Y:S02]  /*7e20*/  LDCU.64 UR4, c[0x0][0x888] ;  /* 0x00011100ff0477ac */ /* 0x000ea40008000a00 */
[----:B--2---:R-:W-:-:S04]  /*7e30*/  ISETP.NE.U32.AND P0, PT, RZ, UR4, PT ;  /* 0x00000004ff007c0c */ /* 0x004fc8000bf05070 */
[----:B------:R-:W-:-:S13]  /*7e40*/  ISETP.NE.AND.EX P0, PT, RZ, UR5, PT, P0 ;  /* 0x00000005ff007c0c */ /* 0x000fda000bf05300 */
[----:B------:R-:W-:Y:S05]  /*7e50*/  @!P0 EXIT ;  /* 0x000000000000894d */ /* 0x000fea0003800000 */
[----:B------:R-:W-:Y:S05]  /*7e60*/  BRA `(.L_x_122) ;  /* 0x0000000000087947 */ /* 0x000fea0003800000 */
.L_x_121:
[----:B------:R-:W-:-:S13]  /*7e70*/  FSETP.NEU.AND P0, PT, R27, RZ, PT ;  /* 0x000000ff1b00720b */ /* 0x000fda0003f0d000 */
[----:B------:R-:W-:Y:S05]  /*7e80*/  @!P0 EXIT ;  /* 0x000000000000894d */ /* 0x000fea0003800000 */
.L_x_122:
[----:B------:R-:W-:Y:S05]  /*7e90*/  BSYNC.RECONVERGENT B0 ;  /* 0x0000000000007941 */ /* 0x000fea0003800200 */
.L_x_119:
[----:B------:R-:W2:Y:S01]  /*7ea0*/  S2UR UR5, SR_CgaCtaId ;  /* 0x00000000000579c3 */ /* 0x000ea20000008800 */
[----:B------:R-:W-:Y:S01]  /*7eb0*/  ULEA UR4, UR50, UR48, 0x3 ;  /* 0x0000003032047291 */ /* 0x000fe2000f8e18ff */
[----:B------:R-:W-:-:S04]  /*7ec0*/  DEPBAR.LE SB0, 0x0 ;  /* 0x000080000000791a */ /* 0x000fc80000000000 */
[----:B------:R-:W-:-:S04]  /*7ed0*/  UIADD3 UR4, UPT, UPT, UR4, 0xd8, URZ ;  /* 0x000000d804047890 */ /* 0x000fc8000fffe0ff */
[----:B--2---:R-:W-:-:S09]  /*7ee0*/  UPRMT UR4, UR5, 0x654, UR4 ;  /* 0x0000065405047896 */ /* 0x004fd20008000004 */
[----:B------:R-:W-:Y:S01]  /*7ef0*/  SYNCS.ARRIVE.TRANS64.RED.A1T0 RZ, [UR4], RZ ;  /* 0x000000ffffff79a7 */ /* 0x000fe20008100404 */
[----:B------:R-:W-:Y:S05]  /*7f00*/  EXIT ;  /* 0x000000000000794d */ /* 0x000fea0003800000 */
.L_x_25:
[----:B------:R-:W-:Y:S07]  /*7f10*/  MOV R0, UR9 ;  /* 0x0000000900007c02 */ /* 0x000fee0008000f00 */
.L_x_123:
[----:B-1----:R1:W2:Y:S02]  /*7f20*/  SYNCS.PHASECHK.TRANS64.TRYWAIT P0, [R0+URZ+0x60], R5 ;  /* 0x00006005000075a7 */ /* 0x0022a400080011ff */
[----:B--2---:R-:W-:Y:S05]  /*7f30*/  @!P0 NANOSLEEP.SYNCS 0x989680 ;  /* 0x009896800000895d */ /* 0x004fea0003900000 */
[----:B------:R-:W2:Y:S02]  /*7f40*/  @!P0 SYNCS.PHASECHK.TRANS64 P0, [R0+URZ+0x60], R5 ;  /* 0x00006005000085a7 */ /* 0x000ea400080010ff */
[----:B--2---:R-:W-:Y:S05]  /*7f50*/  @!P0 BRA `(.L_x_123) ;  /* 0xfffffffc00f08947 */ /* 0x004fea000383ffff */
[----:B------:R-:W-:Y:S05]  /*7f60*/  BRA `(.L_x_24) ;  /* 0xffffff9800e07947 */ /* 0x000fea000383ffff */
.L_x_32:
[----:B------:R-:W-:Y:S07]  /*7f70*/  MOV R0, UR9 ;  /* 0x0000000900007c02 */ /* 0x000fee0008000f00 */
.L_x_124:
[----:B-1----:R1:W2:Y:S02]  /*7f80*/  SYNCS.PHASECHK.TRANS64.TRYWAIT P0, [R0+URZ+0x60], R5 ;  /* 0x00006005000075a7 */ /* 0x0022a400080011ff */
[----:B--2---:R-:W-:Y:S05]  /*7f90*/  @!P0 NANOSLEEP.SYNCS 0x989680 ;  /* 0x009896800000895d */ /* 0x004fea0003900000 */
[----:B------:R-:W2:Y:S02]  /*7fa0*/  @!P0 SYNCS.PHASECHK.TRANS64 P0, [R0+URZ+0x60], R5 ;  /* 0x00006005000085a7 */ /* 0x000ea400080010ff */
[----:B--2---:R-:W-:Y:S05]  /*7fb0*/  @!P0 BRA `(.L_x_124) ;  /* 0xfffffffc00f08947 */ /* 0x004fea000383ffff */
[----:B------:R-:W-:Y:S05]  /*7fc0*/  BRA `(.L_x_31) ;  /* 0xffffffa000347947 */ /* 0x000fea000383ffff */
.L_x_37:
[----:B------:R-:W-:-:S07]  /*7fd0*/  MOV R0, UR24 ;  /* 0x0000001800007c02 */ /* 0x000fce0008000f00 */
.L_x_125:
[----:B-1----:R1:W2:Y:S02]  /*7fe0*/  SYNCS.PHASECHK.TRANS64.TRYWAIT P0, [R0+URZ+0x100], R5 ;  /* 0x00010005000075a7 */ /* 0x0022a400080011ff */
[----:B--2---:R-:W-:Y:S05]  /*7ff0*/  @!P0 NANOSLEEP.SYNCS 0x989680 ;  /* 0x009896800000895d */ /* 0x004fea0003900000 */
[----:B------:R-:W2:Y:S02]  /*8000*/  @!P0 SYNCS.PHASECHK.TRANS64 P0, [R0+URZ+0x100], R5 ;  /* 0x00010005000085a7 */ /* 0x000ea400080010ff */
[----:B--2---:R-:W-:Y:S05]  /*8010*/  @!P0 BRA `(.L_x_125) ;  /* 0xfffffffc00f08947 */ /* 0x004fea000383ffff */
[----:B------:R-:W-:Y:S05]  /*8020*/  BRA `(.L_x_126) ;  /* 0xffffffa400007947 */ /* 0x000fea000383ffff */
.L_x_41:
[----:B------:R-:W-:-:S07]  /*8030*/  MOV R0, UR4 ;  /* 0x0000000400007c02 */ /* 0x000fce0008000f00 */
.L_x_127:
[----:B-1----:R1:W2:Y:S02]  /*8040*/  SYNCS.PHASECHK.TRANS64.TRYWAIT P0, [R0+URZ], R5 ;  /* 0x00000005000075a7 */ /* 0x0022a400080011ff */
[----:B--2---:R-:W-:Y:S05]  /*8050*/  @!P0 NANOSLEEP.SYNCS 0x989680 ;  /* 0x009896800000895d */ /* 0x004fea0003900000 */
[----:B------:R-:W2:Y:S02]  /*8060*/  @!P0 SYNCS.PHASECHK.TRANS64 P0, [R0+URZ], R5 ;  /* 0x00000005000085a7 */ /* 0x000ea400080010ff */
[----:B--2---:R-:W-:Y:S05]  /*8070*/  @!P0 BRA `(.L_x_127) ;  /* 0xfffffffc00f08947 */ /* 0x004fea000383ffff */
[----:B------:R-:W-:Y:S05]  /*8080*/  BRA `(.L_x_128) ;  /* 0xffffffa800947947 */ /* 0x000fea000383ffff */
.L_x_42:
[----:B-1----:R-:W-:-:S07]  /*8090*/  MOV R0, UR5 ;  /* 0x0000000500007c02 */ /* 0x002fce0008000f00 */
.L_x_129:
[----:B-1----:R1:W2:Y:S02]  /*80a0*/  SYNCS.PHASECHK.TRANS64.TRYWAIT P0, [R0+URZ], R3 ;  /* 0x00000003000075a7 */ /* 0x0022a400080011ff */
[----:B--2---:R-:W-:Y:S05]  /*80b0*/  @!P0 NANOSLEEP.SYNCS 0x989680 ;  /* 0x009896800000895d */ /* 0x004fea0003900000 */
[----:B------:R-:W2:Y:S02]  /*80c0*/  @!P0 SYNCS.PHASECHK.TRANS64 P0, [R0+URZ], R3 ;  /* 0x00000003000085a7 */ /* 0x000ea400080010ff */
[----:B--2---:R-:W-:Y:S05]  /*80d0*/  @!P0 BRA `(.L_x_129) ;  /* 0xfffffffc00f08947 */ /* 0x004fea000383ffff */
[----:B------:R-:W-:Y:S05]  /*80e0*/  BRA `(.L_x_130) ;  /* 0xffffffa800a07947 */ /* 0x000fea000383ffff */
.L_x_43:
[----:B------:R-:W-:-:S07]  /*80f0*/  MOV R0, UR5 ;  /* 0x0000000500007c02 */ /* 0x000fce0008000f00 */
.L_x_131:
[----:B-1----:R1:W2:Y:S02]  /*8100*/  SYNCS.PHASECHK.TRANS64.TRYWAIT P0, [R0+URZ], R3 ;  /* 0x00000003000075a7 */ /* 0x0022a400080011ff */
[----:B--2---:R-:W-:Y:S05]  /*8110*/  @!P0 NANOSLEEP.SYNCS 0x989680 ;  /* 0x009896800000895d */ /* 0x004fea0003900000 */
[----:B------:R-:W2:Y:S02]  /*8120*/  @!P0 SYNCS.PHASECHK.TRANS64 P0, [R0+URZ], R3 ;  /* 0x00000003000085a7 */ /* 0x000ea400080010ff */
[----:B--2---:R-:W-:Y:S05]  /*8130*/  @!P0 BRA `(.L_x_131) ;  /* 0xfffffffc00f08947 */ /* 0x004fea000383ffff */
[----:B------:R-:W-:Y:S05]  /*8140*/  BRA `(.L_x_132) ;  /* 0xffffffa800ac7947 */ /* 0x000fea000383ffff */
.L_x_44:
[----:B------:R-:W-:-:S07]  /*8150*/  MOV R0, UR5 ;  /* 0x0000000500007c02 */ /* 0x000fce0008000f00 */
.L_x_133:
[----:B-1----:R1:W2:Y:S02]  /*8160*/  SYNCS.PHASECHK.TRANS64.TRYWAIT P0, [R0+URZ], R3 ;  /* 0x00000003000075a7 */ /* 0x0022a400080011ff */
[----:B--2---:R-:W-:Y:S05]  /*8170*/  @!P0 NANOSLEEP.SYNCS 0x989680 ;  /* 0x009896800000895d */ /* 0x004fea0003900000 */
[----:B------:R-:W2:Y:S02]  /*8180*/  @!P0 SYNCS.PHASECHK.TRANS64 P0, [R0+URZ], R3 ;  /* 0x00000003000085a7 */ /* 0x000ea400080010ff */
[----:B--2---:R-:W-:Y:S05]  /*8190*/  @!P0 BRA `(.L_x_133) ;  /* 0xfffffffc00f08947 */ /* 0x004fea000383ffff */
[----:B------:R-:W-:Y:S05]  /*81a0*/  BRA `(.L_x_134) ;  /* 0xffffffa800b87947 */ /* 0x000fea000383ffff */
.L_x_45:
[----:B------:R-:W-:-:S07]  /*81b0*/  MOV R0, UR5 ;  /* 0x0000000500007c02 */ /* 0x000fce0008000f00 */
.L_x_135:
[----:B-1----:R1:W2:Y:S02]  /*81c0*/  SYNCS.PHASECHK.TRANS64.TRYWAIT P0, [R0+URZ], R3 ;  /* 0x00000003000075a7 */ /* 0x0022a400080011ff */
[----:B--2---:R-:W-:Y:S05]  /*81d0*/  @!P0 NANOSLEEP.SYNCS 0x989680 ;  /* 0x009896800000895d */ /* 0x004fea0003900000 */
[----:B------:R-:W2:Y:S02]  /*81e0*/  @!P0 SYNCS.PHASECHK.TRANS64 P0, [R0+URZ], R3 ;  /* 0x00000003000085a7 */ /* 0x000ea400080010ff */
[----:B--2---:R-:W-:Y:S05]  /*81f0*/  @!P0 BRA `(.L_x_135) ;  /* 0xfffffffc00f08947 */ /* 0x004fea000383ffff */
[----:B------:R-:W-:Y:S05]  /*8200*/  BRA `(.L_x_136) ;  /* 0xffffffa800c47947 */ /* 0x000fea000383ffff */
.L_x_46:
[----:B------:R-:W-:-:S07]  /*8210*/  MOV R0, UR5 ;  /* 0x0000000500007c02 */ /* 0x000fce0008000f00 */
.L_x_137:
[----:B-1----:R1:W2:Y:S02]  /*8220*/  SYNCS.PHASECHK.TRANS64.TRYWAIT P0, [R0+URZ], R3 ;  /* 0x00000003000075a7 */ /* 0x0022a400080011ff */
[----:B--2---:R-:W-:Y:S05]  /*8230*/  @!P0 NANOSLEEP.SYNCS 0x989680 ;  /* 0x009896800000895d */ /* 0x004fea0003900000 */
[----:B------:R-:W2:Y:S02]  /*8240*/  @!P0 SYNCS.PHASECHK.TRANS64 P0, [R0+URZ], R3 ;  /* 0x00000003000085a7 */ /* 0x000ea400080010ff */
[----:B--2---:R-:W-:Y:S05]  /*8250*/  @!P0 BRA `(.L_x_137) ;  /* 0xfffffffc00f08947 */ /* 0x004fea000383ffff */
[----:B------:R-:W-:Y:S05]  /*8260*/  BRA `(.L_x_138) ;  /* 0xffffffa800d07947 */ /* 0x000fea000383ffff */
.L_x_47:
[----:B------:R-:W-:-:S07]  /*8270*/  MOV R0, UR5 ;  /* 0x0000000500007c02 */ /* 0x000fce0008000f00 */
.L_x_139:
[----:B-1----:R1:W2:Y:S02]  /*8280*/  SYNCS.PHASECHK.TRANS64.TRYWAIT P0, [R0+URZ], R3 ;  /* 0x00000003000075a7 */ /* 0x0022a400080011ff */
[----:B--2---:R-:W-:Y:S05]  /*8290*/  @!P0 NANOSLEEP.SYNCS 0x989680 ;  /* 0x009896800000895d */ /* 0x004fea0003900000 */
[----:B------:R-:W2:Y:S02]  /*82a0*/  @!P0 SYNCS.PHASECHK.TRANS64 P0, [R0+URZ], R3 ;  /* 0x00000003000085a7 */ /* 0x000ea400080010ff */
[----:B--2---:R-:W-:Y:S05]  /*82b0*/  @!P0 BRA `(.L_x_139) ;  /* 0xfffffffc00f08947 */ /* 0x004fea000383ffff */
[----:B------:R-:W-:Y:S05]  /*82c0*/  BRA `(.L_x_140) ;  /* 0xffffffa800dc7947 */ /* 0x000fea000383ffff */
.L_x_48:
[----:B------:R-:W-:-:S07]  /*82d0*/  MOV R0, UR5 ;  /* 0x0000000500007c02 */ /* 0x000fce0008000f00 */
.L_x_141:
[----:B-1----:R1:W2:Y:S02]  /*82e0*/  SYNCS.PHASECHK.TRANS64.TRYWAIT P0, [R0+URZ], R3 ;  /* 0x00000003000075a7 */ /* 0x0022a400080011ff */
[----:B--2---:R-:W-:Y:S05]  /*82f0*/  @!P0 NANOSLEEP.SYNCS 0x989680 ;  /* 0x009896800000895d */ /* 0x004fea0003900000 */
[----:B------:R-:W2:Y:S02]  /*8300*/  @!P0 SYNCS.PHASECHK.TRANS64 P0, [R0+URZ], R3 ;  /* 0x00000003000085a7 */ /* 0x000ea400080010ff */
[----:B--2---:R-:W-:Y:S05]  /*8310*/  @!P0 BRA `(.L_x_141) ;  /* 0xfffffffc00f08947 */ /* 0x004fea000383ffff */
[----:B------:R-:W-:Y:S05]  /*8320*/  BRA `(.L_x_142) ;  /* 0xffffffa800e87947 */ /* 0x000fea000383ffff */
.L_x_49:
[----:B------:R-:W-:-:S07]  /*8330*/  MOV R0, UR5 ;  /* 0x0000000500007c02 */ /* 0x000fce0008000f00 */
.L_x_143:
[----:B-1----:R1:W2:Y:S02]  /*8340*/  SYNCS.PHASECHK.TRANS64.TRYWAIT P0, [R0+URZ], R3 ;  /* 0x00000003000075a7 */ /* 0x0022a400080011ff */
[----:B--2---:R-:W-:Y:S05]  /*8350*/  @!P0 NANOSLEEP.SYNCS 0x989680 ;  /* 0x009896800000895d */ /* 0x004fea0003900000 */
[----:B------:R-:W2:Y:S02]  /*8360*/  @!P0 SYNCS.PHASECHK.TRANS64 P0, [R0+URZ], R3 ;  /* 0x00000003000085a7 */ /* 0x000ea400080010ff */
[----:B--2---:R-:W-:Y:S05]  /*8370*/  @!P0 BRA `(.L_x_143) ;  /* 0xfffffffc00f08947 */ /* 0x004fea000383ffff */
[----:B------:R-:W-:Y:S05]  /*8380*/  BRA `(.L_x_144) ;  /* 0xffffffa800f47947 */ /* 0x000fea000383ffff */
.L_x_50:
[----:B------:R-:W-:-:S07]  /*8390*/  MOV R0, UR5 ;  /* 0x0000000500007c02 */ /* 0x000fce0008000f00 */
.L_x_145:
[----:B-1----:R1:W2:Y:S02]  /*83a0*/  SYNCS.PHASECHK.TRANS64.TRYWAIT P0, [R0+URZ], R3 ;  /* 0x00000003000075a7 */ /* 0x0022a400080011ff */
[----:B--2---:R-:W-:Y:S05]  /*83b0*/  @!P0 NANOSLEEP.SYNCS 0x989680 ;  /* 0x009896800000895d */ /* 0x004fea0003900000 */
[----:B------:R-:W2:Y:S02]  /*83c0*/  @!P0 SYNCS.PHASECHK.TRANS64 P0, [R0+URZ], R3 ;  /* 0x00000003000085a7 */ /* 0x000ea400080010ff */
[----:B--2---:R-:W-:Y:S05]  /*83d0*/  @!P0 BRA `(.L_x_145) ;  /* 0xfffffffc00f08947 */ /* 0x004fea000383ffff */
[----:B------:R-:W-:Y:S05]  /*83e0*/  BRA `(.L_x_146) ;  /* 0xffffffac00007947 */ /* 0x000fea000383ffff */
.L_x_51:
[----:B------:R-:W-:-:S07]  /*83f0*/  MOV R0, UR5 ;  /* 0x0000000500007c02 */ /* 0x000fce0008000f00 */
.L_x_147:
[----:B-1----:R1:W2:Y:S02]  /*8400*/  SYNCS.PHASECHK.TRANS64.TRYWAIT P0, [R0+URZ], R3 ;  /* 0x00000003000075a7 */ /* 0x0022a400080011ff */
[----:B--2---:R-:W-:Y:S05]  /*8410*/  @!P0 NANOSLEEP.SYNCS 0x989680 ;  /* 0x009896800000895d */ /* 0x004fea0003900000 */
[----:B------:R-:W2:Y:S02]  /*8420*/  @!P0 SYNCS.PHASECHK.TRANS64 P0, [R0+URZ], R3 ;  /* 0x00000003000085a7 */ /* 0x000ea400080010ff */
[----:B--2---:R-:W-:Y:S05]  /*8430*/  @!P0 BRA `(.L_x_147) ;  /* 0xfffffffc00f08947 */ /* 0x004fea000383ffff */
[----:B------:R-:W-:Y:S05]  /*8440*/  BRA `(.L_x_148) ;  /* 0xffffffac000c7947 */ /* 0x000fea000383ffff */
.L_x_54:
[----:B------:R-:W-:-:S07]  /*8450*/  MOV R4, UR4 ;  /* 0x0000000400047c02 */ /* 0x000fce0008000f00 */
.L_x_149:
[----:B--2---:R2:W3:Y:S02]  /*8460*/  SYNCS.PHASECHK.TRANS64.TRYWAIT P1, [R4+URZ+0x108], R7 ;  /* 0x00010807040075a7 */ /* 0x0044e400080211ff */
[----:B---3--:R-:W-:Y:S05]  /*8470*/  @!P1 NANOSLEEP.SYNCS 0x989680 ;  /* 0x009896800000995d */ /* 0x008fea0003900000 */
[----:B------:R-:W3:Y:S02]  /*8480*/  @!P1 SYNCS.PHASECHK.TRANS64 P1, [R4+URZ+0x108], R7 ;  /* 0x00010807040095a7 */ /* 0x000ee400080210ff */
[----:B---3--:R-:W-:Y:S05]  /*8490*/  @!P1 BRA `(.L_x_149) ;  /* 0xfffffffc00f09947 */ /* 0x008fea000383ffff */
[----:B------:R-:W-:Y:S05]  /*84a0*/  BRA `(.L_x_150) ;  /* 0xffffffac00787947 */ /* 0x000fea000383ffff */
.L_x_55:
[----:B--2---:R-:W-:-:S07]  /*84b0*/  MOV R4, UR4 ;  /* 0x0000000400047c02 */ /* 0x004fce0008000f00 */
.L_x_151:
[----:B--2---:R2:W3:Y:S02]  /*84c0*/  SYNCS.PHASECHK.TRANS64.TRYWAIT P1, [R4+URZ+0x100], R5 ;  /* 0x00010005040075a7 */ /* 0x0044e400080211ff */
[----:B---3--:R-:W-:Y:S05]  /*84d0*/  @!P1 NANOSLEEP.SYNCS 0x989680 ;  /* 0x009896800000995d */ /* 0x008fea0003900000 */
[----:B------:R-:W3:Y:S02]  /*84e0*/  @!P1 SYNCS.PHASECHK.TRANS64 P1, [R4+URZ+0x100], R5 ;  /* 0x00010005040095a7 */ /* 0x000ee400080210ff */
[----:B---3--:R-:W-:Y:S05]  /*84f0*/  @!P1 BRA `(.L_x_151) ;  /* 0xfffffffc00f09947 */ /* 0x008fea000383ffff */
[----:B------:R-:W-:Y:S05]  /*8500*/  BRA `(.L_x_152) ;  /* 0xffffffac00807947 */ /* 0x000fea000383ffff */
.L_x_63:
[----:B------:R-:W-:-:S07]  /*8510*/  MOV R0, UR20 ;  /* 0x0000001400007c02 */ /* 0x000fce0008000f00 */
.L_x_153:
[----:B--2---:R2:W3:Y:S02]  /*8520*/  SYNCS.PHASECHK.TRANS64.TRYWAIT P0, [R0+URZ+0x100], R5 ;  /* 0x00010005000075a7 */ /* 0x0044e400080011ff */
[----:B---3--:R-:W-:Y:S05]  /*8530*/  @!P0 NANOSLEEP.SYNCS 0x989680 ;  /* 0x009896800000895d */ /* 0x008fea0003900000 */
[----:B------:R-:W3:Y:S02]  /*8540*/  @!P0 SYNCS.PHASECHK.TRANS64 P0, [R0+URZ+0x100], R5 ;  /* 0x00010005000085a7 */ /* 0x000ee400080010ff */
[----:B---3--:R-:W-:Y:S05]  /*8550*/  @!P0 BRA `(.L_x_153) ;  /* 0xfffffffc00f08947 */ /* 0x008fea000383ffff */
[----:B------:R-:W-:Y:S05]  /*8560*/  BRA `(.L_x_154) ;  /* 0xffffffb400107947 */ /* 0x000fea000383ffff */
.L_x_64:
[----:B------:R-:W-:-:S07]  /*8570*/  MOV R5, UR25 ;  /* 0x0000001900057c02 */ /* 0x000fce0008000f00 */
.L_x_155:
[----:B--2---:R2:W3:Y:S02]  /*8580*/  SYNCS.PHASECHK.TRANS64.TRYWAIT P0, [R5+URZ+0x120], R0 ;  /* 0x00012000050075a7 */ /* 0x0044e400080011ff */
[----:B---3--:R-:W-:Y:S05]  /*8590*/  @!P0 NANOSLEEP.SYNCS 0x989680 ;  /* 0x009896800000895d */ /* 0x008fea0003900000 */
[----:B------:R-:W3:Y:S02]  /*85a0*/  @!P0 SYNCS.PHASECHK.TRANS64 P0, [R5+URZ+0x120], R0 ;  /* 0x00012000050085a7 */ /* 0x000ee400080010ff */
[----:B---3--:R-:W-:Y:S05]  /*85b0*/  @!P0 BRA `(.L_x_155) ;  /* 0xfffffffc00f08947 */ /* 0x008fea000383ffff */
[----:B------:R-:W-:Y:S05]  /*85c0*/  BRA `(.L_x_156) ;  /* 0xffffffb4002c7947 */ /* 0x000fea000383ffff */
.L_x_67:
[----:B--2---:R-:W-:Y:S07]  /*85d0*/  MOV R0, UR18 ;  /* 0x0000001200007c02 */ /* 0x004fee0008000f00 */
.L_x_157:
[----:B--2---:R2:W3:Y:S02]  /*85e0*/  SYNCS.PHASECHK.TRANS64.TRYWAIT P0, [R0+URZ], R5 ;  /* 0x00000005000075a7 */ /* 0x0044e400080011ff */
[----:B---3--:R-:W-:Y:S05]  /*85f0*/  @!P0 NANOSLEEP.SYNCS 0x989680 ;  /* 0x009896800000895d */ /* 0x008fea0003900000 */
[----:B------:R-:W3:Y:S02]  /*8600*/  @!P0 SYNCS.PHASECHK.TRANS64 P0, [R0+URZ], R5 ;  /* 0x00000005000085a7 */ /* 0x000ee400080010ff */
[----:B---3--:R-:W-:Y:S05]  /*8610*/  @!P0 BRA `(.L_x_157) ;  /* 0xfffffffc00f08947 */ /* 0x008fea000383ffff */
[----:B------:R-:W-:Y:S05]  /*8620*/  BRA `(.L_x_66) ;  /* 0xffffffb400507947 */ /* 0x000fea000383ffff */
.L_x_70:
[----:B------:R-:W-:-:S07]  /*8630*/  MOV R0, UR4 ;  /* 0x0000000400007c02 */ /* 0x000fce0008000f00 */
.L_x_158:
[----:B--2---:R2:W4:Y:S02]  /*8640*/  SYNCS.PHASECHK.TRANS64.TRYWAIT P0, [R0+URZ], R3 ;  /* 0x00000003000075a7 */ /* 0x00452400080011ff */
[----:B----4-:R-:W-:Y:S05]  /*8650*/  @!P0 NANOSLEEP.SYNCS 0x989680 ;  /* 0x009896800000895d */ /* 0x010fea0003900000 */
[----:B------:R-:W4:Y:S02]  /*8660*/  @!P0 SYNCS.PHASECHK.TRANS64 P0, [R0+URZ], R3 ;  /* 0x00000003000085a7 */ /* 0x000f2400080010ff */
[----:B----4-:R-:W-:Y:S05]  /*8670*/  @!P0 BRA `(.L_x_158) ;  /* 0xfffffffc00f08947 */ /* 0x010fea000383ffff */
[----:B------:R-:W-:Y:S05]  /*8680*/  BRA `(.L_x_159) ;  /* 0xffffffb8004c7947 */ /* 0x000fea000383ffff */
.L_x_71:
[----:B------:R-:W-:-:S07]  /*8690*/  MOV R0, UR4 ;  /* 0x0000000400007c02 */ /* 0x000fce0008000f00 */
.L_x_160:
[----:B--2---:R2:W3:Y:S02]  /*86a0*/  SYNCS.PHASECHK.TRANS64.TRYWAIT P0, [R0+URZ], R3 ;  /* 0x00000003000075a7 */ /* 0x0044e400080011ff */
[----:B---3--:R-:W-:Y:S05]  /*86b0*/  @!P0 NANOSLEEP.SYNCS 0x989680 ;  /* 0x009896800000895d */ /* 0x008fea0003900000 */
[----:B------:R-:W3:Y:S02]  /*86c0*/  @!P0 SYNCS.PHASECHK.TRANS64 P0, [R0+URZ], R3 ;  /* 0x00000003000085a7 */ /* 0x000ee400080010ff */
[----:B---3--:R-:W-:Y:S05]  /*86d0*/  @!P0 BRA `(.L_x_160) ;  /* 0xfffffffc00f08947 */ /* 0x008fea000383ffff */
[----:B------:R-:W-:Y:S05]  /*86e0*/  BRA `(.L_x_161) ;  /* 0xffffffb800587947 */ /* 0x000fea000383ffff */
.L_x_76:
[----:B------:R-:W-:Y:S07]  /*86f0*/  MOV R0, UR24 ;  /* 0x0000001800007c02 */ /* 0x000fee0008000f00 */
.L_x_162:
[----:B--2---:R2:W4:Y:S02]  /*8700*/  SYNCS.PHASECHK.TRANS64.TRYWAIT P0, [R0+URZ+0x100], R5 ;  /* 0x00010005000075a7 */ /* 0x00452400080011ff */
[----:B----4-:R-:W-:Y:S05]  /*8710*/  @!P0 NANOSLEEP.SYNCS 0x989680 ;  /* 0x009896800000895d */ /* 0x010fea0003900000 */
[----:B------:R-:W4:Y:S02]  /*8720*/  @!P0 SYNCS.PHASECHK.TRANS64 P0, [R0+URZ+0x100], R5 ;  /* 0x00010005000085a7 */ /* 0x000f2400080010ff */
[----:B----4-:R-:W-:Y:S05]  /*8730*/  @!P0 BRA `(.L_x_162) ;  /* 0xfffffffc00f08947 */ /* 0x010fea000383ffff */
[----:B------:R-:W-:Y:S05]  /*8740*/  BRA `(.L_x_163) ;  /* 0xffffffbc008c7947 */ /* 0x000fea000383ffff */
.L_x_79:
[----:B------:R-:W-:Y:S07]  /*8750*/  MOV R0, UR24 ;  /* 0x0000001800007c02 */ /* 0x000fee0008000f00 */
.L_x_164:
[----:B--2---:R2:W4:Y:S02]  /*8760*/  SYNCS.PHASECHK.TRANS64.TRYWAIT P2, [R0+URZ+0xf8], R13 ;  /* 0x0000f80d000075a7 */ /* 0x00452400080411ff */
[----:B----4-:R-:W-:Y:S05]  /*8770*/  @!P2 NANOSLEEP.SYNCS 0x989680 ;  /* 0x009896800000a95d */ /* 0x010fea0003900000 */
[----:B------:R-:W4:Y:S02]  /*8780*/  @!P2 SYNCS.PHASECHK.TRANS64 P2, [R0+URZ+0xf8], R13 ;  /* 0x0000f80d0000a5a7 */ /* 0x000f2400080410ff */
[----:B----4-:R-:W-:Y:S05]  /*8790*/  @!P2 BRA `(.L_x_164) ;  /* 0xfffffffc00f0a947 */ /* 0x010fea000383ffff */
[----:B------:R-:W-:Y:S05]  /*87a0*/  BRA `(.L_x_78) ;  /* 0xffffffc000ec7947 */ /* 0x000fea000383ffff */
.L_x_82:
[----:B------:R-:W-:Y:S07]  /*87b0*/  MOV R0, UR4 ;  /* 0x0000000400007c02 */ /* 0x000fee0008000f00 */
.L_x_165:
[----:B--2---:R2:W3:Y:S02]  /*87c0*/  SYNCS.PHASECHK.TRANS64.TRYWAIT P1, [R0+URZ+0xd8], R13 ;  /* 0x0000d80d000075a7 */ /* 0x0044e400080211ff */
[----:B---3--:R-:W-:Y:S05]  /*87d0*/  @!P1 NANOSLEEP.SYNCS 0x989680 ;  /* 0x009896800000995d */ /* 0x008fea0003900000 */
[----:B------:R-:W3:Y:S02]  /*87e0*/  @!P1 SYNCS.PHASECHK.TRANS64 P1, [R0+URZ+0xd8], R13 ;  /* 0x0000d80d000095a7 */ /* 0x000ee400080210ff */
[----:B---3--:R-:W-:Y:S05]  /*87f0*/  @!P1 BRA `(.L_x_165) ;  /* 0xfffffffc00f09947 */ /* 0x008fea000383ffff */
[----:B------:R-:W-:Y:S05]  /*8800*/  BRA `(.L_x_166) ;  /* 0xffffffc400847947 */ /* 0x000fea000383ffff */
.L_x_83:
[----:B------:R-:W-:Y:S07]  /*8810*/  MOV R5, UR5 ;  /* 0x0000000500057c02 */ /* 0x000fee0008000f00 */
.L_x_167:
[----:B--2---:R2:W3:Y:S02]  /*8820*/  SYNCS.PHASECHK.TRANS64.TRYWAIT P0, [R5+URZ+0xd8], R12 ;  /* 0x0000d80c050075a7 */ /* 0x0044e400080011ff */
[----:B---3--:R-:W-:Y:S05]  /*8830*/  @!P0 NANOSLEEP.SYNCS 0x989680 ;  /* 0x009896800000895d */ /* 0x008fea0003900000 */
[----:B------:R-:W3:Y:S02]  /*8840*/  @!P0 SYNCS.PHASECHK.TRANS64 P0, [R5+URZ+0xd8], R12 ;  /* 0x0000d80c050085a7 */ /* 0x000ee400080010ff */
[----:B---3--:R-:W-:Y:S05]  /*8850*/  @!P0 BRA `(.L_x_167) ;  /* 0xfffffffc00f08947 */ /* 0x008fea000383ffff */
[----:B------:R-:W-:Y:S05]  /*8860*/  BRA `(.L_x_168) ;  /* 0xffffffc400ec7947 */ /* 0x000fea000383ffff */
.L_x_85:
[----:B------:R-:W-:-:S07]  /*8870*/  MOV R0, UR4 ;  /* 0x0000000400007c02 */ /* 0x000fce0008000f00 */
.L_x_169:
[----:B--2---:R2:W3:Y:S02]  /*8880*/  SYNCS.PHASECHK.TRANS64.TRYWAIT P0, [R0+URZ], R3 ;  /* 0x00000003000075a7 */ /* 0x0044e400080011ff */
[----:B---3--:R-:W-:Y:S05]  /*8890*/  @!P0 NANOSLEEP.SYNCS 0x989680 ;  /* 0x009896800000895d */ /* 0x008fea0003900000 */
[----:B------:R-:W3:Y:S02]  /*88a0*/  @!P0 SYNCS.PHASECHK.TRANS64 P0, [R0+URZ], R3 ;  /* 0x00000003000085a7 */ /* 0x000ee400080010ff */
[----:B---3--:R-:W-:Y:S05]  /*88b0*/  @!P0 BRA `(.L_x_169) ;  /* 0xfffffffc00f08947 */ /* 0x008fea000383ffff */
[----:B------:R-:W-:Y:S05]  /*88c0*/  BRA `(.L_x_170) ;  /* 0xffffffc800707947 */ /* 0x000fea000383ffff */
.L_x_86:
[----:B------:R-:W-:-:S07]  /*88d0*/  MOV R0, UR5 ;  /* 0x0000000500007c02 */ /* 0x000fce0008000f00 */
.L_x_171:
[----:B--2---:R2:W3:Y:S02]  /*88e0*/  SYNCS.PHASECHK.TRANS64.TRYWAIT P0, [R0+URZ], R3 ;  /* 0x00000003000075a7 */ /* 0x0044e400080011ff */
[----:B---3--:R-:W-:Y:S05]  /*88f0*/  @!P0 NANOSLEEP.SYNCS 0x989680 ;  /* 0x009896800000895d */ /* 0x008fea0003900000 */
[----:B------:R-:W3:Y:S02]  /*8900*/  @!P0 SYNCS.PHASECHK.TRANS64 P0, [R0+URZ], R3 ;  /* 0x00000003000085a7 */ /* 0x000ee400080010ff */
[----:B---3--:R-:W-:Y:S05]  /*8910*/  @!P0 BRA `(.L_x_171) ;  /* 0xfffffffc00f08947 */ /* 0x008fea000383ffff */
[----:B------:R-:W-:Y:S05]  /*8920*/  BRA `(.L_x_172) ;  /* 0xffffffc8007c7947 */ /* 0x000fea000383ffff */
.L_x_88:
[----:B------:R-:W-:Y:S07]  /*8930*/  MOV R0, UR48 ;  /* 0x0000003000007c02 */ /* 0x000fee0008000f00 */
.L_x_173:
[----:B-1----:R1:W2:Y:S02]  /*8940*/  SYNCS.PHASECHK.TRANS64.TRYWAIT P0, [R0+URZ+0x100], R3 ;  /* 0x00010003000075a7 */ /* 0x0022a400080011ff */
[----:B--2---:R-:W-:Y:S05]  /*8950*/  @!P0 NANOSLEEP.SYNCS 0x989680 ;  /* 0x009896800000895d */ /* 0x004fea0003900000 */
[----:B------:R-:W2:Y:S02]  /*8960*/  @!P0 SYNCS.PHASECHK.TRANS64 P0, [R0+URZ+0x100], R3 ;  /* 0x00010003000085a7 */ /* 0x000ea400080010ff */
[----:B--2---:R-:W-:Y:S05]  /*8970*/  @!P0 BRA `(.L_x_173) ;  /* 0xfffffffc00f08947 */ /* 0x004fea000383ffff */
[----:B------:R-:W-:Y:S05]  /*8980*/  BRA `(.L_x_174) ;  /* 0xffffffcc00787947 */ /* 0x000fea000383ffff */
.L_x_98:
[----:B-1----:R1:W3:Y:S02]  /*8990*/  SYNCS.PHASECHK.TRANS64.TRYWAIT P1, [R3+URZ+0xc0], R2 ;  /* 0x0000c002030075a7 */ /* 0x0022e400080211ff */
[----:B---3--:R-:W-:Y:S05]  /*89a0*/  @!P1 NANOSLEEP.SYNCS 0x989680 ;  /* 0x009896800000995d */ /* 0x008fea0003900000 */
[----:B------:R-:W3:Y:S02]  /*89b0*/  @!P1 SYNCS.PHASECHK.TRANS64 P1, [R3+URZ+0xc0], R2 ;  /* 0x0000c002030095a7 */ /* 0x000ee400080210ff */
[----:B---3--:R-:W-:Y:S05]  /*89c0*/  @!P1 BRA `(.L_x_98) ;  /* 0xfffffffc00f09947 */ /* 0x008fea000383ffff */
[----:B------:R-:W-:Y:S05]  /*89d0*/  BRA `(.L_x_97) ;  /* 0xffffffdc00347947 */ /* 0x000fea000383ffff */
.L_x_100:
[----:B---3--:R3:W4:Y:S02]  /*89e0*/  SYNCS.PHASECHK.TRANS64.TRYWAIT P0, [R79+URZ+0x110], R0 ;  /* 0x000110004f0075a7 */ /* 0x00872400080011ff */
[----:B----4-:R-:W-:Y:S05]  /*89f0*/  @!P0 NANOSLEEP.SYNCS 0x989680 ;  /* 0x009896800000895d */ /* 0x010fea0003900000 */
[----:B------:R-:W4:Y:S02]  /*8a00*/  @!P0 SYNCS.PHASECHK.TRANS64 P0, [R79+URZ+0x110], R0 ;  /* 0x000110004f0085a7 */ /* 0x000f2400080010ff */
[----:B----4-:R-:W-:Y:S05]  /*8a10*/  @!P0 BRA `(.L_x_100) ;  /* 0xfffffffc00f08947 */ /* 0x010fea000383ffff */
[----:B------:R-:W-:Y:S05]  /*8a20*/  BRA `(.L_x_99) ;  /* 0xffffffdc00ac7947 */ /* 0x000fea000383ffff */
.L_x_111:
[----:B-1----:R1:W2:Y:S02]  /*8a30*/  SYNCS.PHASECHK.TRANS64.TRYWAIT P0, [R3+URZ+0xc0], R34 ;  /* 0x0000c022030075a7 */ /* 0x0022a400080011ff */
[----:B--2---:R-:W-:Y:S05]  /*8a40*/  @!P0 NANOSLEEP.SYNCS 0x989680 ;  /* 0x009896800000895d */ /* 0x004fea0003900000 */
[----:B------:R-:W2:Y:S02]  /*8a50*/  @!P0 SYNCS.PHASECHK.TRANS64 P0, [R3+URZ+0xc0], R34 ;  /* 0x0000c022030085a7 */ /* 0x000ea400080010ff */
[----:B--2---:R-:W-:Y:S05]  /*8a60*/  @!P0 BRA `(.L_x_111) ;  /* 0xfffffffc00f08947 */ /* 0x004fea000383ffff */
[----:B------:R-:W-:Y:S05]  /*8a70*/  BRA `(.L_x_110) ;  /* 0xffffffe800007947 */ /* 0x000fea000383ffff */
        .weak           $__internal_0_$__cuda_sm10x_tcgen05_guardrail_trap_col_being_dealloced_not_returned_by_alloc
        .type           $__internal_0_$__cuda_sm10x_tcgen05_guardrail_trap_col_being_dealloced_not_returned_by_alloc,@function
        .size           $__internal_0_$__cuda_sm10x_tcgen05_guardrail_trap_col_being_dealloced_not_returned_by_alloc,($__internal_1_$__cuda_sm10x_tcgen05_guardrail_trap_phase_invalid_during_alloc - $__internal_0_$__cuda_sm10x_tcgen05_guardrail_trap_col_being_dealloced_not_returned_by_alloc)
$__internal_0_$__cuda_sm10x_tcgen05_guardrail_trap_col_being_dealloced_not_returned_by_alloc:
[----:B------:R-:W-:Y:S05]  /*8a80*/  BPT.TRAP 0x1 ;  /* 0x000000040000795c */ /* 0x000fea0000300000 */
[----:B------:R-:W-:-:S04]  /*8a90*/  MOV R3, 0x0 ;  /* 0x0000000000037802 */ /* 0x000fc80000000f00 */
[----:B------:R-:W-:Y:S05]  /*8aa0*/  RET.REL.NODEC R2 `(_ZN7cutlass13device_kernelINS_4conv6kernel13ConvUniversalINS1_16ConvProblemShapeILNS1_8OperatorE0ELi2EEENS1_10collective14CollectiveConvINS1_47MainloopSm100TmaUmmaWarpSpecializedImplicitGemmILS5_0ELi12ELi2ELi1ELi2EN4cute5tupleIJNSA_1CILi2EEENSC_ILi1EEESE_EEEEENSB_IJNSC_ILi64EEESH_NSB_IJNSC_ILi32EEEEEEEEENS_10tfloat32_tESL_NSA_8TiledMMAINSA_8MMA_AtomIJNSA_17SM100_MMA_TF32_SSISL_SL_fLi64ELi64ELNSA_4UMMA5MajorE0ELSQ_0ELNSP_7ScaleInE0ELSR_0EEEEEENSA_6LayoutINSB_IJSE_SE_SE_EEENSB_IJNSC_ILi0EEESW_SW_EEEEENSB_IJNSA_10UnderscoreESZ_SZ_EEEEENS7_6detail27Sm100ImplicitGemmTileTraitsINSA_20SM90_TMA_LOAD_IM2COLENSA_14ComposedLayoutINSA_7SwizzleILi3ELi4ELi3EEENSA_18smem_ptr_flag_bitsILi32EEENSU_INSB_IJNSC_ILi8EEESI_EEENSB_IJSI_SE_EEEEEEEvEENS13_INSA_23SM90_TMA_LOAD_MULTICASTES1E_vEEEENS_8epilogue10collective18CollectiveEpilogueINS1J_23Sm100TmaWarpSpecializedILi3ELi2ELi16ELb1ELb0EEEJSK_NSB_IJNSU_ISH_SE_EENSU_ISI_SE_EEEEESL_NSB_IJNSB_IJlllEEESE_SW_EEESL_S1S_NS1J_6fusion15FusionCallbacksIS1N_NS1T_17LinearCombinationISL_fSL_fLNS_15FloatRoundStyleE2EEESK_S1Q_JEEENSA_5SM1004TMEM4LOAD26SM100_TMEM_LOAD_16dp128b8xES14_S1E_NSA_17SM75_U32x4_LDSM_NENSA_21SM90_TMA_STORE_IM2COLES1E_NSA_17SM90_U32x4_STSM_NENSA_39AutoVectorizingCopyWithAssumedAlignmentILi128EEEEEEvvEEEEvNT_6ParamsE) ;  /* 0xffffff7402547950 */ /* 0x000fea0003c3ffff */
        .weak           $__internal_1_$__cuda_sm10x_tcgen05_guardrail_trap_phase_invalid_during_alloc
        .type           $__internal_1_$__cuda_sm10x_tcgen05_guardrail_trap_phase_invalid_during_alloc,@function
        .size           $__internal_1_$__cuda_sm10x_tcgen05_guardrail_trap_phase_invalid_during_alloc,($__internal_2_$__cuda_sm10x_tcgen05_guardrail_trap_unallocated_columns_being_dealloced - $__internal_1_$__cuda_sm10x_tcgen05_guardrail_trap_phase_invalid_during_alloc)
$__internal_1_$__cuda_sm10x_tcgen05_guardrail_trap_phase_invalid_during_alloc:
[----:B------:R-:W-:Y:S05]  /*8ab0*/  BPT.TRAP 0x1 ;  /* 0x000000040000795c */ /* 0x000fea0000300000 */
[----:B------:R-:W-:-:S04]  /*8ac0*/  HFMA2 R3, -RZ, RZ, 0, 0 ;  /* 0x00000000ff037431 */ /* 0x000fc800000001ff */
[----:B------:R-:W-:Y:S05]  /*8ad0*/  RET.REL.NODEC R2 `(_ZN7cutlass13device_kernelINS_4conv6kernel13ConvUniversalINS1_16ConvProblemShapeILNS1_8OperatorE0ELi2EEENS1_10collective14CollectiveConvINS1_47MainloopSm100TmaUmmaWarpSpecializedImplicitGemmILS5_0ELi12ELi2ELi1ELi2EN4cute5tupleIJNSA_1CILi2EEENSC_ILi1EEESE_EEEEENSB_IJNSC_ILi64EEESH_NSB_IJNSC_ILi32EEEEEEEEENS_10tfloat32_tESL_NSA_8TiledMMAINSA_8MMA_AtomIJNSA_17SM100_MMA_TF32_SSISL_SL_fLi64ELi64ELNSA_4UMMA5MajorE0ELSQ_0ELNSP_7ScaleInE0ELSR_0EEEEEENSA_6LayoutINSB_IJSE_SE_SE_EEENSB_IJNSC_ILi0EEESW_SW_EEEEENSB_IJNSA_10UnderscoreESZ_SZ_EEEEENS7_6detail27Sm100ImplicitGemmTileTraitsINSA_20SM90_TMA_LOAD_IM2COLENSA_14ComposedLayoutINSA_7SwizzleILi3ELi4ELi3EEENSA_18smem_ptr_flag_bitsILi32EEENSU_INSB_IJNSC_ILi8EEESI_EEENSB_IJSI_SE_EEEEEEEvEENS13_INSA_23SM90_TMA_LOAD_MULTICASTES1E_vEEEENS_8epilogue10collective18CollectiveEpilogueINS1J_23Sm100TmaWarpSpecializedILi3ELi2ELi16ELb1ELb0EEEJSK_NSB_IJNSU_ISH_SE_EENSU_ISI_SE_EEEEESL_NSB_IJNSB_IJlllEEESE_SW_EEESL_S1S_NS1J_6fusion15FusionCallbacksIS1N_NS1T_17LinearCombinationISL_fSL_fLNS_15FloatRoundStyleE2EEESK_S1Q_JEEENSA_5SM1004TMEM4LOAD26SM100_TMEM_LOAD_16dp128b8xES14_S1E_NSA_17SM75_U32x4_LDSM_NENSA_21SM90_TMA_STORE_IM2COLES1E_NSA_17SM90_U32x4_STSM_NENSA_39AutoVectorizingCopyWithAssumedAlignmentILi128EEEEEEvvEEEEvNT_6ParamsE) ;  /* 0xffffff7402487950 */ /* 0x000fea0003c3ffff */
        .weak           $__internal_2_$__cuda_sm10x_tcgen05_guardrail_trap_unallocated_columns_being_dealloced
        .type           $__internal_2_$__cuda_sm10x_tcgen05_guardrail_trap_unallocated_columns_being_dealloced,@function
        .size           $__internal_2_$__cuda_sm10x_tcgen05_guardrail_trap_unallocated_columns_being_dealloced,(.L_x_176 - $__internal_2_$__cuda_sm10x_tcgen05_guardrail_trap_unallocated_columns_being_dealloced)
$__internal_2_$__cuda_sm10x_tcgen05_guardrail_trap_unallocated_columns_being_dealloced:
[----:B------:R-:W-:Y:S05]  /*8ae0*/  BPT.TRAP 0x1 ;  /* 0x000000040000795c */ /* 0x000fea0000300000 */
[----:B------:R-:W-:-:S04]  /*8af0*/  MOV R3, 0x0 ;  /* 0x0000000000037802 */ /* 0x000fc80000000f00 */
[----:B------:R-:W-:Y:S05]  /*8b00*/  RET.REL.NODEC R2 `(_ZN7cutlass13device_kernelINS_4conv6kernel13ConvUniversalINS1_16ConvProblemShapeILNS1_8OperatorE0ELi2EEENS1_10collective14CollectiveConvINS1_47MainloopSm100TmaUmmaWarpSpecializedImplicitGemmILS5_0ELi12ELi2ELi1ELi2EN4cute5tupleIJNSA_1CILi2EEENSC_ILi1EEESE_EEEEENSB_IJNSC_ILi64EEESH_NSB_IJNSC_ILi32EEEEEEEEENS_10tfloat32_tESL_NSA_8TiledMMAINSA_8MMA_AtomIJNSA_17SM100_MMA_TF32_SSISL_SL_fLi64ELi64ELNSA_4UMMA5MajorE0ELSQ_0ELNSP_7ScaleInE0ELSR_0EEEEEENSA_6LayoutINSB_IJSE_SE_SE_EEENSB_IJNSC_ILi0EEESW_SW_EEEEENSB_IJNSA_10UnderscoreESZ_SZ_EEEEENS7_6detail27Sm100ImplicitGemmTileTraitsINSA_20SM90_TMA_LOAD_IM2COLENSA_14ComposedLayoutINSA_7SwizzleILi3ELi4ELi3EEENSA_18smem_ptr_flag_bitsILi32EEENSU_INSB_IJNSC_ILi8EEESI_EEENSB_IJSI_SE_EEEEEEEvEENS13_INSA_23SM90_TMA_LOAD_MULTICASTES1E_vEEEENS_8epilogue10collective18CollectiveEpilogueINS1J_23Sm100TmaWarpSpecializedILi3ELi2ELi16ELb1ELb0EEEJSK_NSB_IJNSU_ISH_SE_EENSU_ISI_SE_EEEEESL_NSB_IJNSB_IJlllEEESE_SW_EEESL_S1S_NS1J_6fusion15FusionCallbacksIS1N_NS1T_17LinearCombinationISL_fSL_fLNS_15FloatRoundStyleE2EEESK_S1Q_JEEENSA_5SM1004TMEM4LOAD26SM100_TMEM_LOAD_16dp128b8xES14_S1E_NSA_17SM75_U32x4_LDSM_NENSA_21SM90_TMA_STORE_IM2COLES1E_NSA_17SM90_U32x4_STSM_NENSA_39AutoVectorizingCopyWithAssumedAlignmentILi128EEEEEEvvEEEEvNT_6ParamsE) ;  /* 0xffffff74023c7950 */ /* 0x000fea0003c3ffff */
.L_x_175:
[----:B------:R-:W-:-:S00]  /*8b10*/  BRA `(.L_x_175) ;  /* 0xfffffffc00fc7947 */ /* 0x000fc0000383ffff */
[----:B------:R-:W-:-:S00]  /*8b20*/  NOP ;  /* 0x0000000000007918 */ /* 0x000fc00000000000 */
        /* <DEDUP_REMOVED lines=13> */
.L_x_176:


//--------------------- .nv.global.init           --------------------------
	.section	.nv.global.init,"aw",@progbits
.nv.global.init:
	.type		$str$29,@object
	.size		$str$29,($str$30 - $str$29)
$str$29:
        /*0000*/ 	.byte	0x28, 0x61, 0x64, 0x64, 0x72, 0x65, 0x73, 0x73, 0x20, 0x26, 0x20, 0x6d, 0x61, 0x73, 0x6b, 0x29
        /*0010*/ 	.byte	0x20, 0x3d, 0x3d, 0x20, 0x30, 0x00
	.type		$str$30,@object
	.size		$str$30,($str$28 - $str$30)
$str$30:
        /*0016*/ 	.byte	0x2f, 0x74, 0x6d, 0x70, 0x2f, 0x63, 0x75, 0x74, 0x6c, 0x61, 0x73, 0x73, 0x5f, 0x73, 0x77, 0x65
        /*0026*/ 	.byte	0x65, 0x70, 0x5f, 0x73, 0x72, 0x63, 0x2f, 0x69, 0x6e, 0x63, 0x6c, 0x75, 0x64, 0x65, 0x2f, 0x63
        /*0036*/ 	.byte	0x75, 0x74, 0x65, 0x2f, 0x70, 0x6f, 0x69, 0x6e, 0x74, 0x65, 0x72, 0x5f, 0x66, 0x6c, 0x61, 0x67
        /*0046*/ 	.byte	0x67, 0x65, 0x64, 0x2e, 0x68, 0x70, 0x70, 0x00
	.type		$str$28,@object
	.size		$str$28,($str$27 - $str$28)
$str$28:
        /*004e*/ 	.byte	0x2f, 0x74, 0x6d, 0x70, 0x2f, 0x63, 0x75, 0x74, 0x6c, 0x61, 0x73, 0x73, 0x5f, 0x73, 0x77, 0x65
        /*005e*/ 	.byte	0x65, 0x70, 0x5f, 0x73, 0x72, 0x63, 0x2f, 0x69, 0x6e, 0x63, 0x6c, 0x75, 0x64, 0x65, 0x2f, 0x63
        /*006e*/ 	.byte	0x75, 0x74, 0x65, 0x2f, 0x61, 0x74, 0x6f, 0x6d, 0x2f, 0x63, 0x6f, 0x70, 0x79, 0x5f, 0x74, 0x72
        /*007e*/ 	.byte	0x61, 0x69, 0x74, 0x73, 0x5f, 0x73, 0x6d, 0x31, 0x30, 0x30, 0x2e, 0x68, 0x70, 0x70, 0x00
	.type		$str$27,@object
	.size		$str$27,(__unnamed_1 - $str$27)
$str$27:
        /*008d*/ 	.byte	0x28, 0x28, 0x75, 0x69, 0x6e, 0x74, 0x33, 0x32, 0x5f, 0x74, 0x28, 0x74, 0x68, 0x72, 0x65, 0x61
        /*009d*/ 	.byte	0x64, 0x49, 0x64, 0x78, 0x2e, 0x78, 0x29, 0x20, 0x2f, 0x20, 0x33, 0x32, 0x29, 0x20, 0x25, 0x20
        /*00ad*/ 	.byte	0x34, 0x29, 0x20, 0x3d, 0x3d, 0x20, 0x28, 0x28, 0x28, 0x74, 0x6d, 0x65, 0x6d, 0x5f, 0x61, 0x64
        /*00bd*/ 	.byte	0x64, 0x72, 0x20, 0x3e, 0x3e, 0x20, 0x31, 0x36, 0x29, 0x20, 0x2f, 0x20, 0x33, 0x32, 0x29, 0x20
        /*00cd*/ 	.byte	0x25, 0x20, 0x34, 0x29, 0x00
	.type		__unnamed_1,@object
	.size		__unnamed_1,(__unnamed_2 - __unnamed_1)
__unnamed_1:
        /*00d2*/ 	.byte	0x61, 0x75, 0x74, 0x6f, 0x20, 0x63, 0x75, 0x74, 0x65, 0x3a, 0x3a, 0x61, 0x73, 0x5f, 0x70, 0x6f
        /* <DEDUP_REMOVED lines=24> */
        /*0262*/ 	.byte	0x30, 0x34, 0x38, 0x3e, 0x3e, 0x3e, 0x3e, 0x5d, 0x00
	.type		__unnamed_2,@object
	.size		__unnamed_2,(.L_2 - __unnamed_2)
__unnamed_2:
        /* <DEDUP_REMOVED lines=45> */
        /*053b*/ 	.byte	0x3e, 0x3e, 0x3e, 0x5d, 0x00
.L_2:


//--------------------- .nv.shared._ZN7cutlass13device_kernelINS_4conv6kernel13ConvUniversalINS1_16ConvProblemShapeILNS1_8OperatorE0ELi2EEENS1_10collective14CollectiveConvINS1_47MainloopSm100TmaUmmaWarpSpecializedImplicitGemmILS5_0ELi12ELi2ELi1ELi2EN4cute5tupleIJNSA_1CILi2EEENSC_ILi1EEESE_EEEEENSB_IJNSC_ILi64EEESH_NSB_IJNSC_ILi32EEEEEEEEENS_10tfloat32_tESL_NSA_8TiledMMAINSA_8MMA_AtomIJNSA_17SM100_MMA_TF32_SSISL_SL_fLi64ELi64ELNSA_4UMMA5MajorE0ELSQ_0ELNSP_7ScaleInE0ELSR_0EEEEEENSA_6LayoutINSB_IJSE_SE_SE_EEENSB_IJNSC_ILi0EEESW_SW_EEEEENSB_IJNSA_10UnderscoreESZ_SZ_EEEEENS7_6detail27Sm100ImplicitGemmTileTraitsINSA_20SM90_TMA_LOAD_IM2COLENSA_14ComposedLayoutINSA_7SwizzleILi3ELi4ELi3EEENSA_18smem_ptr_flag_bitsILi32EEENSU_INSB_IJNSC_ILi8EEESI_EEENSB_IJSI_SE_EEEEEEEvEENS13_INSA_23SM90_TMA_LOAD_MULTICASTES1E_vEEEENS_8epilogue10collective18CollectiveEpilogueINS1J_23Sm100TmaWarpSpecializedILi3ELi2ELi16ELb1ELb0EEEJSK_NSB_IJNSU_ISH_SE_EENSU_ISI_SE_EEEEESL_NSB_IJNSB_IJlllEEESE_SW_EEESL_S1S_NS1J_6fusion15FusionCallbacksIS1N_NS1T_17LinearCombinationISL_fSL_fLNS_15FloatRoundStyleE2EEESK_S1Q_JEEENSA_5SM1004TMEM4LOAD26SM100_TMEM_LOAD_16dp128b8xES14_S1E_NSA_17SM75_U32x4_LDSM_NENSA_21SM90_TMA_STORE_IM2COLES1E_NSA_17SM90_U32x4_STSM_NENSA_39AutoVectorizingCopyWithAssumedAlignmentILi128EEEEEEvvEEEEvNT_6ParamsE --------------------------
	.section	.nv.shared._ZN7cutlass13device_kernelINS_4conv6kernel13ConvUniversalINS1_16ConvProblemShapeILNS1_8OperatorE0ELi2EEENS1_10collective14CollectiveConvINS1_47MainloopSm100TmaUmmaWarpSpecializedImplicitGemmILS5_0ELi12ELi2ELi1ELi2EN4cute5tupleIJNSA_1CILi2EEENSC_ILi1EEESE_EEEEENSB_IJNSC_ILi64EEESH_NSB_IJNSC_ILi32EEEEEEEEENS_10tfloat32_tESL_NSA_8TiledMMAINSA_8MMA_AtomIJNSA_17SM100_MMA_TF32_SSISL_SL_fLi64ELi64ELNSA_4UMMA5MajorE0ELSQ_0ELNSP_7ScaleInE0ELSR_0EEEEEENSA_6LayoutINSB_IJSE_SE_SE_EEENSB_IJNSC_ILi0EEESW_SW_EEEEENSB_IJNSA_10UnderscoreESZ_SZ_EEEEENS7_6detail27Sm100ImplicitGemmTileTraitsINSA_20SM90_TMA_LOAD_IM2COLENSA_14ComposedLayoutINSA_7SwizzleILi3ELi4ELi3EEENSA_18smem_ptr_flag_bitsILi32EEENSU_INSB_IJNSC_ILi8EEESI_EEENSB_IJSI_SE_EEEEEEEvEENS13_INSA_23SM90_TMA_LOAD_MULTICASTES1E_vEEEENS_8epilogue10collective18CollectiveEpilogueINS1J_23Sm100TmaWarpSpecializedILi3ELi2ELi16ELb1ELb0EEEJSK_NSB_IJNSU_ISH_SE_EENSU_ISI_SE_EEEEESL_NSB_IJNSB_IJlllEEESE_SW_EEESL_S1S_NS1J_6fusion15FusionCallbacksIS1N_NS1T_17LinearCombinationISL_fSL_fLNS_15FloatRoundStyleE2EEESK_S1Q_JEEENSA_5SM1004TMEM4LOAD26SM100_TMEM_LOAD_16dp128b8xES14_S1E_NSA_17SM75_U32x4_LDSM_NENSA_21SM90_TMA_STORE_IM2COLES1E_NSA_17SM90_U32x4_STSM_NENSA_39AutoVectorizingCopyWithAssumedAlignmentILi128EEEEEEvvEEEEvNT_6ParamsE,"aw",@nobits
	.sectionflags	@""
	.align	16
	.zero		1024


//--------------------- .nv.shared.reserved.0     --------------------------
	.section	.nv.shared.reserved.0,"aw",@nobits
	.weak		__nv_reservedSMEM_offset_0_alias
	.size		__nv_reservedSMEM_offset_0_alias, 0, 64
	.other		__nv_reservedSMEM_offset_0_alias,@"STO_CUDA_RESERVED_SHARED STV_DEFAULT"
__nv_reservedSMEM_offset_0_alias:
	.zero		0
.nv.shared.reserved.0:
	.zero		64
	.weak		__nv_reservedSMEM_tcgen05_partition
	.type		__nv_reservedSMEM_tcgen05_partition,@object
	.size		__nv_reservedSMEM_tcgen05_partition,(.L_0 - __nv_reservedSMEM_tcgen05_partition)
__nv_reservedSMEM_tcgen05_partition:
	.zero		32
.L_0:


//--------------------- .nv.global                --------------------------
	.section	.nv.global,"aw",@nobits
.nv.global:
	.type		_ZN39_INTERNAL_beb270a9_4_k_cu_0861849d_28534cute1_E,@object
	.size		_ZN39_INTERNAL_beb270a9_4_k_cu_0861849d_28534cute1_E,(_ZN39_INTERNAL_beb270a9_4_k_cu_0861849d_28534cuda3std3__45__cpo6cbeginE - _ZN39_INTERNAL_beb270a9_4_k_cu_0861849d_28534cute1_E)
_ZN39_INTERNAL_beb270a9_4_k_cu_0861849d_28534cute1_E:
	.zero		1
	.type		_ZN39_INTERNAL_beb270a9_4_k_cu_0861849d_28534cuda3std3__45__cpo6cbeginE,@object
	.size		_ZN39_INTERNAL_beb270a9_4_k_cu_0861849d_28534cuda3std3__45__cpo6cbeginE,(_ZN39_INTERNAL_beb270a9_4_k_cu_0861849d_28534cuda3std3__48in_placeE - _ZN39_INTERNAL_beb270a9_4_k_cu_0861849d_28534cuda3std3__45__cpo6cbeginE)
_ZN39_INTERNAL_beb270a9_4_k_cu_0861849d_28534cuda3std3__45__cpo6cbeginE:
	.zero		1
	.type		_ZN39_INTERNAL_beb270a9_4_k_cu_0861849d_28534cuda3std3__48in_placeE,@object
	.size		_ZN39_INTERNAL_beb270a9_4_k_cu_0861849d_28534cuda3std3__48in_placeE,(_ZN39_INTERNAL_beb270a9_4_k_cu_0861849d_28534cuda3std6ranges3__45__cpo9iter_moveE - _ZN39_INTERNAL_beb270a9_4_k_cu_0861849d_28534cuda3std3__48in_placeE)
_ZN39_INTERNAL_beb270a9_4_k_cu_0861849d_28534cuda3std3__48in_placeE:
	.zero		1
	.type		_ZN39_INTERNAL_beb270a9_4_k_cu_0861849d_28534cuda3std6ranges3__45__cpo9iter_moveE,@object
	.size		_ZN39_INTERNAL_beb270a9_4_k_cu_0861849d_28534cuda3std6ranges3__45__cpo9iter_moveE,(_ZN39_INTERNAL_beb270a9_4_k_cu_0861849d_28534cuda3std3__45__cpo5beginE - _ZN39_INTERNAL_beb270a9_4_k_cu_0861849d_28534cuda3std6ranges3__45__cpo9iter_moveE)
_ZN39_INTERNAL_beb270a9_4_k_cu_0861849d_28534cuda3std6ranges3__45__cpo9iter_moveE:
	.zero		1
	.type		_ZN39_INTERNAL_beb270a9_4_k_cu_0861849d_28534cuda3std3__45__cpo5beginE,@object
	.size		_ZN39_INTERNAL_beb270a9_4_k_cu_0861849d_28534cuda3std3__45__cpo5beginE,(_ZN39_INTERNAL_beb270a9_4_k_cu_0861849d_28534cuda3std3__441_GLOBAL__N__beb270a9_4_k_cu_0861849d_28536ignoreE - _ZN39_INTERNAL_beb270a9_4_k_cu_0861849d_28534cuda3std3__45__cpo5beginE)
_ZN39_INTERNAL_beb270a9_4_k_cu_0861849d_28534cuda3std3__45__cpo5beginE:
	.zero		1
	.type		_ZN39_INTERNAL_beb270a9_4_k_cu_0861849d_28534cuda3std3__441_GLOBAL__N__beb270a9_4_k_cu_0861849d_28536ignoreE,@object
	.size		_ZN39_INTERNAL_beb270a9_4_k_cu_0861849d_28534cuda3std3__441_GLOBAL__N__beb270a9_4_k_cu_0861849d_28536ignoreE,(_ZN39_INTERNAL_beb270a9_4_k_cu_0861849d_28534cute7productE - _ZN39_INTERNAL_beb270a9_4_k_cu_0861849d_28534cuda3std3__441_GLOBAL__N__beb270a9_4_k_cu_0861849d_28536ignoreE)
_ZN39_INTERNAL_beb270a9_4_k_cu_0861849d_28534cuda3std3__441_GLOBAL__N__beb270a9_4_k_cu_0861849d_28536ignoreE:
	.zero		1
	.type		_ZN39_INTERNAL_beb270a9_4_k_cu_0861849d_28534cute7productE,@object
	.size		_ZN39_INTERNAL_beb270a9_4_k_cu_0861849d_28534cute7productE,(_ZN39_INTERNAL_beb270a9_4_k_cu_0861849d_28534cuda3std3__45__cpo3endE - _ZN39_INTERNAL_beb270a9_4_k_cu_0861849d_28534cute7productE)
_ZN39_INTERNAL_beb270a9_4_k_cu_0861849d_28534cute7productE:
	.zero		1
	.type		_ZN39_INTERNAL_beb270a9_4_k_cu_0861849d_28534cuda3std3__45__cpo3endE,@object
	.size		_ZN39_INTERNAL_beb270a9_4_k_cu_0861849d_28534cuda3std3__45__cpo3endE,(_ZN39_INTERNAL_beb270a9_4_k_cu_0861849d_28534cuda3std3__419piecewise_constructE - _ZN39_INTERNAL_beb270a9_4_k_cu_0861849d_28534cuda3std3__45__cpo3endE)
_ZN39_INTERNAL_beb270a9_4_k_cu_0861849d_28534cuda3std3__45__cpo3endE:
	.zero		1
	.type		_ZN39_INTERNAL_beb270a9_4_k_cu_0861849d_28534cuda3std3__419piecewise_constructE,@object
	.size		_ZN39_INTERNAL_beb270a9_4_k_cu_0861849d_28534cuda3std3__419piecewise_constructE,(_ZN39_INTERNAL_beb270a9_4_k_cu_0861849d_28534cuda3std3__45__cpo4cendE - _ZN39_INTERNAL_beb270a9_4_k_cu_0861849d_28534cuda3std3__419piecewise_constructE)
_ZN39_INTERNAL_beb270a9_4_k_cu_0861849d_28534cuda3std3__419piecewise_constructE:
	.zero		1
	.type		_ZN39_INTERNAL_beb270a9_4_k_cu_0861849d_28534cuda3std3__45__cpo4cendE,@object
	.size		_ZN39_INTERNAL_beb270a9_4_k_cu_0861849d_28534cuda3std3__45__cpo4cendE,(_ZN39_INTERNAL_beb270a9_4_k_cu_0861849d_28534cuda3std6ranges3__45__cpo4swapE - _ZN39_INTERNAL_beb270a9_4_k_cu_0861849d_28534cuda3std3__45__cpo4cendE)
_ZN39_INTERNAL_beb270a9_4_k_cu_0861849d_28534cuda3std3__45__cpo4cendE:
	.zero		1
	.type		_ZN39_INTERNAL_beb270a9_4_k_cu_0861849d_28534cuda3std6ranges3__45__cpo4swapE,@object
	.size		_ZN39_INTERNAL_beb270a9_4_k_cu_0861849d_28534cuda3std6ranges3__45__cpo4swapE,(.L_10 - _ZN39_INTERNAL_beb270a9_4_k_cu_0861849d_28534cuda3std6ranges3__45__cpo4swapE)
_ZN39_INTERNAL_beb270a9_4_k_cu_0861849d_28534cuda3std6ranges3__45__cpo4swapE:
	.zero		1
.L_10:


//--------------------- .nv.constant0._ZN7cutlass13device_kernelINS_4conv6kernel13ConvUniversalINS1_16ConvProblemShapeILNS1_8OperatorE0ELi2EEENS1_10collective14CollectiveConvINS1_47MainloopSm100TmaUmmaWarpSpecializedImplicitGemmILS5_0ELi12ELi2ELi1ELi2EN4cute5tupleIJNSA_1CILi2EEENSC_ILi1EEESE_EEEEENSB_IJNSC_ILi64EEESH_NSB_IJNSC_ILi32EEEEEEEEENS_10tfloat32_tESL_NSA_8TiledMMAINSA_8MMA_AtomIJNSA_17SM100_MMA_TF32_SSISL_SL_fLi64ELi64ELNSA_4UMMA5MajorE0ELSQ_0ELNSP_7ScaleInE0ELSR_0EEEEEENSA_6LayoutINSB_IJSE_SE_SE_EEENSB_IJNSC_ILi0EEESW_SW_EEEEENSB_IJNSA_10UnderscoreESZ_SZ_EEEEENS7_6detail27Sm100ImplicitGemmTileTraitsINSA_20SM90_TMA_LOAD_IM2COLENSA_14ComposedLayoutINSA_7SwizzleILi3ELi4ELi3EEENSA_18smem_ptr_flag_bitsILi32EEENSU_INSB_IJNSC_ILi8EEESI_EEENSB_IJSI_SE_EEEEEEEvEENS13_INSA_23SM90_TMA_LOAD_MULTICASTES1E_vEEEENS_8epilogue10collective18CollectiveEpilogueINS1J_23Sm100TmaWarpSpecializedILi3ELi2ELi16ELb1ELb0EEEJSK_NSB_IJNSU_ISH_SE_EENSU_ISI_SE_EEEEESL_NSB_IJNSB_IJlllEEESE_SW_EEESL_S1S_NS1J_6fusion15FusionCallbacksIS1N_NS1T_17LinearCombinationISL_fSL_fLNS_15FloatRoundStyleE2EEESK_S1Q_JEEENSA_5SM1004TMEM4LOAD26SM100_TMEM_LOAD_16dp128b8xES14_S1E_NSA_17SM75_U32x4_LDSM_NENSA_21SM90_TMA_STORE_IM2COLES1E_NSA_17SM90_U32x4_STSM_NENSA_39AutoVectorizingCopyWithAssumedAlignmentILi128EEEEEEvvEEEEvNT_6ParamsE --------------------------
	.section	.nv.constant0._ZN7cutlass13device_kernelINS_4conv6kernel13ConvUniversalINS1_16ConvProblemShapeILNS1_8OperatorE0ELi2EEENS1_10collective14CollectiveConvINS1_47MainloopSm100TmaUmmaWarpSpecializedImplicitGemmILS5_0ELi12ELi2ELi1ELi2EN4cute5tupleIJNSA_1CILi2EEENSC_ILi1EEESE_EEEEENSB_IJNSC_ILi64EEESH_NSB_IJNSC_ILi32EEEEEEEEENS_10tfloat32_tESL_NSA_8TiledMMAINSA_8MMA_AtomIJNSA_17SM100_MMA_TF32_SSISL_SL_fLi64ELi64ELNSA_4UMMA5MajorE0ELSQ_0ELNSP_7ScaleInE0ELSR_0EEEEEENSA_6LayoutINSB_IJSE_SE_SE_EEENSB_IJNSC_ILi0EEESW_SW_EEEEENSB_IJNSA_10UnderscoreESZ_SZ_EEEEENS7_6detail27Sm100ImplicitGemmTileTraitsINSA_20SM90_TMA_LOAD_IM2COLENSA_14ComposedLayoutINSA_7SwizzleILi3ELi4ELi3EEENSA_18smem_ptr_flag_bitsILi32EEENSU_INSB_IJNSC_ILi8EEESI_EEENSB_IJSI_SE_EEEEEEEvEENS13_INSA_23SM90_TMA_LOAD_MULTICASTES1E_vEEEENS_8epilogue10collective18CollectiveEpilogueINS1J_23Sm100TmaWarpSpecializedILi3ELi2ELi16ELb1ELb0EEEJSK_NSB_IJNSU_ISH_SE_EENSU_ISI_SE_EEEEESL_NSB_IJNSB_IJlllEEESE_SW_EEESL_S1S_NS1J_6fusion15FusionCallbacksIS1N_NS1T_17LinearCombinationISL_fSL_fLNS_15FloatRoundStyleE2EEESK_S1Q_JEEENSA_5SM1004TMEM4LOAD26SM100_TMEM_LOAD_16dp128b8xES14_S1E_NSA_17SM75_U32x4_LDSM_NENSA_21SM90_TMA_STORE_IM2COLES1E_NSA_17SM90_U32x4_STSM_NENSA_39AutoVectorizingCopyWithAssumedAlignmentILi128EEEEEEvvEEEEvNT_6ParamsE,"a",@progbits
	.sectionflags	@""
	.align	4
.nv.constant0._ZN7cutlass13device_kernelINS_4conv6kernel13ConvUniversalINS1_16ConvProblemShapeILNS1_8OperatorE0ELi2EEENS1_10collective14CollectiveConvINS1_47MainloopSm100TmaUmmaWarpSpecializedImplicitGemmILS5_0ELi12ELi2ELi1ELi2EN4cute5tupleIJNSA_1CILi2EEENSC_ILi1EEESE_EEEEENSB_IJNSC_ILi64EEESH_NSB_IJNSC_ILi32EEEEEEEEENS_10tfloat32_tESL_NSA_8TiledMMAINSA_8MMA_AtomIJNSA_17SM100_MMA_TF32_SSISL_SL_fLi64ELi64ELNSA_4UMMA5MajorE0ELSQ_0ELNSP_7ScaleInE0ELSR_0EEEEEENSA_6LayoutINSB_IJSE_SE_SE_EEENSB_IJNSC_ILi0EEESW_SW_EEEEENSB_IJNSA_10UnderscoreESZ_SZ_EEEEENS7_6detail27Sm100ImplicitGemmTileTraitsINSA_20SM90_TMA_LOAD_IM2COLENSA_14ComposedLayoutINSA_7SwizzleILi3ELi4ELi3EEENSA_18smem_ptr_flag_bitsILi32EEENSU_INSB_IJNSC_ILi8EEESI_EEENSB_IJSI_SE_EEEEEEEvEENS13_INSA_23SM90_TMA_LOAD_MULTICASTES1E_vEEEENS_8epilogue10collective18CollectiveEpilogueINS1J_23Sm100TmaWarpSpecializedILi3ELi2ELi16ELb1ELb0EEEJSK_NSB_IJNSU_ISH_SE_EENSU_ISI_SE_EEEEESL_NSB_IJNSB_IJlllEEESE_SW_EEESL_S1S_NS1J_6fusion15FusionCallbacksIS1N_NS1T_17LinearCombinationISL_fSL_fLNS_15FloatRoundStyleE2EEESK_S1Q_JEEENSA_5SM1004TMEM4LOAD26SM100_TMEM_LOAD_16dp128b8xES14_S1E_NSA_17SM75_U32x4_LDSM_NENSA_21SM90_TMA_STORE_IM2COLES1E_NSA_17SM90_U32x4_STSM_NENSA_39AutoVectorizingCopyWithAssumedAlignmentILi128EEEEEEvvEEEEvNT_6ParamsE:
	.zero		2944


//--------------------- SYMBOLS --------------------------

	.type		.nv.reservedSmem.offset0,@object
	.size		.nv.reservedSmem.offset0,0x4
	.type		.nv.reservedSmem.cap,@object
	.size		.nv.reservedSmem.cap,0x4
	.type		__assertfail,@function
